//
// Generated by NVIDIA NVVM Compiler
//
// Compiler Build ID: CL-36424714
// Cuda compilation tools, release 13.0, V13.0.88
// Based on NVVM 20.0.0
//

.version 9.0
.target sm_100
.address_size 64

	// .globl	_Z17forwardPassKernelPKdS0_S0_PdS1_S0_S0_S1_S1_ii

.visible .entry _Z17forwardPassKernelPKdS0_S0_PdS1_S0_S0_S1_S1_ii(
	.param .u64 .ptr .align 1 _Z17forwardPassKernelPKdS0_S0_PdS1_S0_S0_S1_S1_ii_param_0,
	.param .u64 .ptr .align 1 _Z17forwardPassKernelPKdS0_S0_PdS1_S0_S0_S1_S1_ii_param_1,
	.param .u64 .ptr .align 1 _Z17forwardPassKernelPKdS0_S0_PdS1_S0_S0_S1_S1_ii_param_2,
	.param .u64 .ptr .align 1 _Z17forwardPassKernelPKdS0_S0_PdS1_S0_S0_S1_S1_ii_param_3,
	.param .u64 .ptr .align 1 _Z17forwardPassKernelPKdS0_S0_PdS1_S0_S0_S1_S1_ii_param_4,
	.param .u64 .ptr .align 1 _Z17forwardPassKernelPKdS0_S0_PdS1_S0_S0_S1_S1_ii_param_5,
	.param .u64 .ptr .align 1 _Z17forwardPassKernelPKdS0_S0_PdS1_S0_S0_S1_S1_ii_param_6,
	.param .u64 .ptr .align 1 _Z17forwardPassKernelPKdS0_S0_PdS1_S0_S0_S1_S1_ii_param_7,
	.param .u64 .ptr .align 1 _Z17forwardPassKernelPKdS0_S0_PdS1_S0_S0_S1_S1_ii_param_8,
	.param .u32 _Z17forwardPassKernelPKdS0_S0_PdS1_S0_S0_S1_S1_ii_param_9,
	.param .u32 _Z17forwardPassKernelPKdS0_S0_PdS1_S0_S0_S1_S1_ii_param_10
)
{
	.reg .pred 	%p<62>;
	.reg .b32 	%r<243>;
	.reg .b32 	%f<25>;
	.reg .b64 	%rd<101>;
	.reg .b64 	%fd<547>;

	ld.param.u64 	%rd27, [_Z17forwardPassKernelPKdS0_S0_PdS1_S0_S0_S1_S1_ii_param_4];
	ld.param.u64 	%rd31, [_Z17forwardPassKernelPKdS0_S0_PdS1_S0_S0_S1_S1_ii_param_5];
	ld.param.u32 	%r61, [_Z17forwardPassKernelPKdS0_S0_PdS1_S0_S0_S1_S1_ii_param_9];
	cvta.to.global.u64 	%rd1, %rd31;
	mov.u32 	%r62, %ctaid.x;
	mov.u32 	%r63, %ntid.x;
	mov.u32 	%r64, %tid.x;
	mad.lo.s32 	%r1, %r62, %r63, %r64;
	setp.ge.s32 	%p1, %r1, %r61;
	@%p1 bra 	$L__BB0_63;
	ld.param.u32 	%r228, [_Z17forwardPassKernelPKdS0_S0_PdS1_S0_S0_S1_S1_ii_param_10];
	cvta.to.global.u64 	%rd2, %rd27;
	mul.lo.s32 	%r65, %r228, %r1;
	cvt.s64.s32 	%rd3, %r65;
	mul.wide.s32 	%rd32, %r65, 8;
	add.s64 	%rd4, %rd2, %rd32;
	setp.lt.s32 	%p2, %r228, 1;
	@%p2 bra 	$L__BB0_6;
	ld.param.u64 	%rd90, [_Z17forwardPassKernelPKdS0_S0_PdS1_S0_S0_S1_S1_ii_param_1];
	ld.param.u64 	%rd89, [_Z17forwardPassKernelPKdS0_S0_PdS1_S0_S0_S1_S1_ii_param_0];
	cvta.to.global.u64 	%rd5, %rd90;
	cvta.to.global.u64 	%rd6, %rd89;
	mov.b32 	%r235, 0;
$L__BB0_3:
	mov.f64 	%fd515, 0d0000000000000000;
	mov.b32 	%r236, 0;
$L__BB0_4:
	mad.lo.s32 	%r68, %r235, 784, %r236;
	mul.wide.u32 	%rd33, %r68, 8;
	add.s64 	%rd34, %rd5, %rd33;
	ld.global.nc.f64 	%fd112, [%rd34];
	cvt.u64.u32 	%rd35, %r236;
	mul.lo.s32 	%r69, %r1, 784;
	cvt.s64.s32 	%rd36, %r69;
	add.s64 	%rd37, %rd35, %rd36;
	shl.b64 	%rd38, %rd37, 3;
	add.s64 	%rd39, %rd6, %rd38;
	ld.global.nc.f64 	%fd113, [%rd39];
	fma.rn.f64 	%fd114, %fd112, %fd113, %fd515;
	ld.global.nc.f64 	%fd115, [%rd34+8];
	ld.global.nc.f64 	%fd116, [%rd39+8];
	fma.rn.f64 	%fd117, %fd115, %fd116, %fd114;
	ld.global.nc.f64 	%fd118, [%rd34+16];
	ld.global.nc.f64 	%fd119, [%rd39+16];
	fma.rn.f64 	%fd120, %fd118, %fd119, %fd117;
	ld.global.nc.f64 	%fd121, [%rd34+24];
	ld.global.nc.f64 	%fd122, [%rd39+24];
	fma.rn.f64 	%fd123, %fd121, %fd122, %fd120;
	ld.global.nc.f64 	%fd124, [%rd34+32];
	ld.global.nc.f64 	%fd125, [%rd39+32];
	fma.rn.f64 	%fd126, %fd124, %fd125, %fd123;
	ld.global.nc.f64 	%fd127, [%rd34+40];
	ld.global.nc.f64 	%fd128, [%rd39+40];
	fma.rn.f64 	%fd129, %fd127, %fd128, %fd126;
	ld.global.nc.f64 	%fd130, [%rd34+48];
	ld.global.nc.f64 	%fd131, [%rd39+48];
	fma.rn.f64 	%fd132, %fd130, %fd131, %fd129;
	ld.global.nc.f64 	%fd133, [%rd34+56];
	ld.global.nc.f64 	%fd134, [%rd39+56];
	fma.rn.f64 	%fd135, %fd133, %fd134, %fd132;
	ld.global.nc.f64 	%fd136, [%rd34+64];
	ld.global.nc.f64 	%fd137, [%rd39+64];
	fma.rn.f64 	%fd138, %fd136, %fd137, %fd135;
	ld.global.nc.f64 	%fd139, [%rd34+72];
	ld.global.nc.f64 	%fd140, [%rd39+72];
	fma.rn.f64 	%fd141, %fd139, %fd140, %fd138;
	ld.global.nc.f64 	%fd142, [%rd34+80];
	ld.global.nc.f64 	%fd143, [%rd39+80];
	fma.rn.f64 	%fd144, %fd142, %fd143, %fd141;
	ld.global.nc.f64 	%fd145, [%rd34+88];
	ld.global.nc.f64 	%fd146, [%rd39+88];
	fma.rn.f64 	%fd147, %fd145, %fd146, %fd144;
	ld.global.nc.f64 	%fd148, [%rd34+96];
	ld.global.nc.f64 	%fd149, [%rd39+96];
	fma.rn.f64 	%fd150, %fd148, %fd149, %fd147;
	ld.global.nc.f64 	%fd151, [%rd34+104];
	ld.global.nc.f64 	%fd152, [%rd39+104];
	fma.rn.f64 	%fd153, %fd151, %fd152, %fd150;
	ld.global.nc.f64 	%fd154, [%rd34+112];
	ld.global.nc.f64 	%fd155, [%rd39+112];
	fma.rn.f64 	%fd156, %fd154, %fd155, %fd153;
	ld.global.nc.f64 	%fd157, [%rd34+120];
	ld.global.nc.f64 	%fd158, [%rd39+120];
	fma.rn.f64 	%fd515, %fd157, %fd158, %fd156;
	add.s32 	%r236, %r236, 16;
	setp.ne.s32 	%p3, %r236, 784;
	@%p3 bra 	$L__BB0_4;
	ld.param.u32 	%r229, [_Z17forwardPassKernelPKdS0_S0_PdS1_S0_S0_S1_S1_ii_param_10];
	ld.param.u64 	%rd92, [_Z17forwardPassKernelPKdS0_S0_PdS1_S0_S0_S1_S1_ii_param_3];
	ld.param.u64 	%rd91, [_Z17forwardPassKernelPKdS0_S0_PdS1_S0_S0_S1_S1_ii_param_2];
	cvt.u64.u32 	%rd40, %r235;
	cvta.to.global.u64 	%rd41, %rd91;
	mul.wide.u32 	%rd42, %r235, 8;
	add.s64 	%rd43, %rd41, %rd42;
	ld.global.nc.f64 	%fd159, [%rd43];
	add.f64 	%fd160, %fd515, %fd159;
	add.s64 	%rd44, %rd40, %rd3;
	cvta.to.global.u64 	%rd45, %rd92;
	shl.b64 	%rd46, %rd44, 3;
	add.s64 	%rd47, %rd45, %rd46;
	st.global.f64 	[%rd47], %fd160;
	max.f64 	%fd161, %fd160, 0d0000000000000000;
	add.s64 	%rd48, %rd4, %rd42;
	st.global.f64 	[%rd48], %fd161;
	add.s32 	%r235, %r235, 1;
	setp.ne.s32 	%p4, %r235, %r229;
	@%p4 bra 	$L__BB0_3;
$L__BB0_6:
	ld.param.u32 	%r230, [_Z17forwardPassKernelPKdS0_S0_PdS1_S0_S0_S1_S1_ii_param_10];
	ld.param.u64 	%rd94, [_Z17forwardPassKernelPKdS0_S0_PdS1_S0_S0_S1_S1_ii_param_7];
	ld.param.u64 	%rd93, [_Z17forwardPassKernelPKdS0_S0_PdS1_S0_S0_S1_S1_ii_param_6];
	cvta.to.global.u64 	%rd7, %rd93;
	setp.lt.s32 	%p5, %r230, 1;
	mul.lo.s32 	%r6, %r1, 10;
	cvta.to.global.u64 	%rd49, %rd94;
	mul.wide.s32 	%rd50, %r6, 8;
	add.s64 	%rd8, %rd49, %rd50;
	@%p5 bra 	$L__BB0_23;
	ld.param.u32 	%r231, [_Z17forwardPassKernelPKdS0_S0_PdS1_S0_S0_S1_S1_ii_param_10];
	and.b32  	%r7, %r231, 15;
	and.b32  	%r8, %r231, 7;
	and.b32  	%r9, %r231, 3;
	shl.b64 	%rd51, %rd3, 3;
	add.s64 	%rd52, %rd51, %rd2;
	add.s64 	%rd9, %rd52, 64;
	mov.b32 	%r237, 0;
$L__BB0_8:
	ld.param.u32 	%r232, [_Z17forwardPassKernelPKdS0_S0_PdS1_S0_S0_S1_S1_ii_param_10];
	setp.lt.u32 	%p6, %r232, 16;
	mul.lo.s32 	%r11, %r237, %r232;
	mov.f64 	%fd523, 0d0000000000000000;
	mov.b32 	%r240, 0;
	@%p6 bra 	$L__BB0_11;
	ld.param.u32 	%r233, [_Z17forwardPassKernelPKdS0_S0_PdS1_S0_S0_S1_S1_ii_param_10];
	and.b32  	%r72, %r233, 2147483632;
	neg.s32 	%r238, %r72;
	mul.wide.u32 	%rd53, %r11, 8;
	add.s64 	%rd54, %rd1, %rd53;
	add.s64 	%rd99, %rd54, 64;
	mov.f64 	%fd523, 0d0000000000000000;
	mov.u64 	%rd98, %rd9;
$L__BB0_10:
	.pragma "nounroll";
	ld.param.u32 	%r234, [_Z17forwardPassKernelPKdS0_S0_PdS1_S0_S0_S1_S1_ii_param_10];
	and.b32  	%r240, %r234, 2147483632;
	ld.global.nc.f64 	%fd175, [%rd99+-64];
	ld.global.f64 	%fd176, [%rd98+-64];
	fma.rn.f64 	%fd177, %fd175, %fd176, %fd523;
	ld.global.nc.f64 	%fd178, [%rd99+-56];
	ld.global.f64 	%fd179, [%rd98+-56];
	fma.rn.f64 	%fd180, %fd178, %fd179, %fd177;
	ld.global.nc.f64 	%fd181, [%rd99+-48];
	ld.global.f64 	%fd182, [%rd98+-48];
	fma.rn.f64 	%fd183, %fd181, %fd182, %fd180;
	ld.global.nc.f64 	%fd184, [%rd99+-40];
	ld.global.f64 	%fd185, [%rd98+-40];
	fma.rn.f64 	%fd186, %fd184, %fd185, %fd183;
	ld.global.nc.f64 	%fd187, [%rd99+-32];
	ld.global.f64 	%fd188, [%rd98+-32];
	fma.rn.f64 	%fd189, %fd187, %fd188, %fd186;
	ld.global.nc.f64 	%fd190, [%rd99+-24];
	ld.global.f64 	%fd191, [%rd98+-24];
	fma.rn.f64 	%fd192, %fd190, %fd191, %fd189;
	ld.global.nc.f64 	%fd193, [%rd99+-16];
	ld.global.f64 	%fd194, [%rd98+-16];
	fma.rn.f64 	%fd195, %fd193, %fd194, %fd192;
	ld.global.nc.f64 	%fd196, [%rd99+-8];
	ld.global.f64 	%fd197, [%rd98+-8];
	fma.rn.f64 	%fd198, %fd196, %fd197, %fd195;
	ld.global.nc.f64 	%fd199, [%rd99];
	ld.global.f64 	%fd200, [%rd98];
	fma.rn.f64 	%fd201, %fd199, %fd200, %fd198;
	ld.global.nc.f64 	%fd202, [%rd99+8];
	ld.global.f64 	%fd203, [%rd98+8];
	fma.rn.f64 	%fd204, %fd202, %fd203, %fd201;
	ld.global.nc.f64 	%fd205, [%rd99+16];
	ld.global.f64 	%fd206, [%rd98+16];
	fma.rn.f64 	%fd207, %fd205, %fd206, %fd204;
	ld.global.nc.f64 	%fd208, [%rd99+24];
	ld.global.f64 	%fd209, [%rd98+24];
	fma.rn.f64 	%fd210, %fd208, %fd209, %fd207;
	ld.global.nc.f64 	%fd211, [%rd99+32];
	ld.global.f64 	%fd212, [%rd98+32];
	fma.rn.f64 	%fd213, %fd211, %fd212, %fd210;
	ld.global.nc.f64 	%fd214, [%rd99+40];
	ld.global.f64 	%fd215, [%rd98+40];
	fma.rn.f64 	%fd216, %fd214, %fd215, %fd213;
	ld.global.nc.f64 	%fd217, [%rd99+48];
	ld.global.f64 	%fd218, [%rd98+48];
	fma.rn.f64 	%fd219, %fd217, %fd218, %fd216;
	ld.global.nc.f64 	%fd220, [%rd99+56];
	ld.global.f64 	%fd221, [%rd98+56];
	fma.rn.f64 	%fd523, %fd220, %fd221, %fd219;
	add.s32 	%r238, %r238, 16;
	add.s64 	%rd99, %rd99, 128;
	add.s64 	%rd98, %rd98, 128;
	setp.ne.s32 	%p7, %r238, 0;
	@%p7 bra 	$L__BB0_10;
$L__BB0_11:
	setp.eq.s32 	%p8, %r7, 0;
	@%p8 bra 	$L__BB0_21;
	add.s32 	%r73, %r7, -1;
	setp.lt.u32 	%p9, %r73, 7;
	@%p9 bra 	$L__BB0_14;
	add.s32 	%r74, %r240, %r11;
	mul.wide.u32 	%rd55, %r74, 8;
	add.s64 	%rd56, %rd1, %rd55;
	ld.global.nc.f64 	%fd223, [%rd56];
	cvt.u64.u32 	%rd57, %r240;
	mul.wide.u32 	%rd58, %r240, 8;
	add.s64 	%rd59, %rd4, %rd58;
	ld.global.f64 	%fd224, [%rd59];
	fma.rn.f64 	%fd225, %fd223, %fd224, %fd523;
	cvt.u64.u32 	%rd60, %r11;
	add.s64 	%rd61, %rd57, %rd60;
	shl.b64 	%rd62, %rd61, 3;
	add.s64 	%rd63, %rd1, %rd62;
	ld.global.nc.f64 	%fd226, [%rd63+8];
	ld.global.f64 	%fd227, [%rd59+8];
	fma.rn.f64 	%fd228, %fd226, %fd227, %fd225;
	ld.global.nc.f64 	%fd229, [%rd63+16];
	ld.global.f64 	%fd230, [%rd59+16];
	fma.rn.f64 	%fd231, %fd229, %fd230, %fd228;
	ld.global.nc.f64 	%fd232, [%rd63+24];
	ld.global.f64 	%fd233, [%rd59+24];
	fma.rn.f64 	%fd234, %fd232, %fd233, %fd231;
	ld.global.nc.f64 	%fd235, [%rd63+32];
	ld.global.f64 	%fd236, [%rd59+32];
	fma.rn.f64 	%fd237, %fd235, %fd236, %fd234;
	ld.global.nc.f64 	%fd238, [%rd63+40];
	ld.global.f64 	%fd239, [%rd59+40];
	fma.rn.f64 	%fd240, %fd238, %fd239, %fd237;
	ld.global.nc.f64 	%fd241, [%rd63+48];
	ld.global.f64 	%fd242, [%rd59+48];
	fma.rn.f64 	%fd243, %fd241, %fd242, %fd240;
	ld.global.nc.f64 	%fd244, [%rd63+56];
	ld.global.f64 	%fd245, [%rd59+56];
	fma.rn.f64 	%fd523, %fd244, %fd245, %fd243;
	add.s32 	%r240, %r240, 8;
$L__BB0_14:
	setp.eq.s32 	%p10, %r8, 0;
	@%p10 bra 	$L__BB0_21;
	add.s32 	%r75, %r8, -1;
	setp.lt.u32 	%p11, %r75, 3;
	@%p11 bra 	$L__BB0_17;
	add.s32 	%r76, %r240, %r11;
	mul.wide.u32 	%rd64, %r76, 8;
	add.s64 	%rd65, %rd1, %rd64;
	ld.global.nc.f64 	%fd247, [%rd65];
	cvt.u64.u32 	%rd66, %r240;
	mul.wide.u32 	%rd67, %r240, 8;
	add.s64 	%rd68, %rd4, %rd67;
	ld.global.f64 	%fd248, [%rd68];
	fma.rn.f64 	%fd249, %fd247, %fd248, %fd523;
	cvt.u64.u32 	%rd69, %r11;
	add.s64 	%rd70, %rd66, %rd69;
	shl.b64 	%rd71, %rd70, 3;
	add.s64 	%rd72, %rd1, %rd71;
	ld.global.nc.f64 	%fd250, [%rd72+8];
	ld.global.f64 	%fd251, [%rd68+8];
	fma.rn.f64 	%fd252, %fd250, %fd251, %fd249;
	ld.global.nc.f64 	%fd253, [%rd72+16];
	ld.global.f64 	%fd254, [%rd68+16];
	fma.rn.f64 	%fd255, %fd253, %fd254, %fd252;
	ld.global.nc.f64 	%fd256, [%rd72+24];
	ld.global.f64 	%fd257, [%rd68+24];
	fma.rn.f64 	%fd523, %fd256, %fd257, %fd255;
	add.s32 	%r240, %r240, 4;
$L__BB0_17:
	setp.eq.s32 	%p12, %r9, 0;
	@%p12 bra 	$L__BB0_21;
	setp.eq.s32 	%p13, %r9, 1;
	add.s32 	%r77, %r240, %r11;
	mul.wide.u32 	%rd73, %r77, 8;
	add.s64 	%rd74, %rd1, %rd73;
	ld.global.nc.f64 	%fd258, [%rd74];
	cvt.u64.u32 	%rd15, %r240;
	mul.wide.u32 	%rd75, %r240, 8;
	add.s64 	%rd16, %rd4, %rd75;
	ld.global.f64 	%fd259, [%rd16];
	fma.rn.f64 	%fd523, %fd258, %fd259, %fd523;
	@%p13 bra 	$L__BB0_21;
	setp.eq.s32 	%p14, %r9, 2;
	cvt.u64.u32 	%rd76, %r11;
	add.s64 	%rd77, %rd15, %rd76;
	shl.b64 	%rd78, %rd77, 3;
	add.s64 	%rd17, %rd1, %rd78;
	ld.global.nc.f64 	%fd260, [%rd17+8];
	ld.global.f64 	%fd261, [%rd16+8];
	fma.rn.f64 	%fd523, %fd260, %fd261, %fd523;
	@%p14 bra 	$L__BB0_21;
	ld.global.nc.f64 	%fd262, [%rd17+16];
	ld.global.f64 	%fd263, [%rd16+16];
	fma.rn.f64 	%fd523, %fd262, %fd263, %fd523;
$L__BB0_21:
	ld.param.u64 	%rd95, [_Z17forwardPassKernelPKdS0_S0_PdS1_S0_S0_S1_S1_ii_param_7];
	mul.wide.u32 	%rd79, %r237, 8;
	add.s64 	%rd80, %rd7, %rd79;
	ld.global.nc.f64 	%fd264, [%rd80];
	add.f64 	%fd265, %fd523, %fd264;
	cvta.to.global.u64 	%rd81, %rd95;
	add.s64 	%rd18, %rd81, %rd50;
	add.s64 	%rd83, %rd18, %rd79;
	st.global.f64 	[%rd83], %fd265;
	add.s32 	%r237, %r237, 1;
	setp.ne.s32 	%p15, %r237, 10;
	@%p15 bra 	$L__BB0_8;
	ld.global.f64 	%fd533, [%rd18];
	ld.global.f64 	%fd532, [%rd18+8];
	ld.global.f64 	%fd531, [%rd18+16];
	ld.global.f64 	%fd530, [%rd18+24];
	ld.global.f64 	%fd529, [%rd18+32];
	ld.global.f64 	%fd528, [%rd18+40];
	ld.global.f64 	%fd527, [%rd18+48];
	ld.global.f64 	%fd526, [%rd18+56];
	ld.global.f64 	%fd525, [%rd18+64];
	ld.global.f64 	%fd524, [%rd18+72];
	bra.uni 	$L__BB0_24;
$L__BB0_23:
	ld.global.nc.f64 	%fd162, [%rd7];
	add.f64 	%fd533, %fd162, 0d0000000000000000;
	st.global.f64 	[%rd8], %fd533;
	ld.global.nc.f64 	%fd163, [%rd7+8];
	add.f64 	%fd532, %fd163, 0d0000000000000000;
	st.global.f64 	[%rd8+8], %fd532;
	ld.global.nc.f64 	%fd164, [%rd7+16];
	add.f64 	%fd531, %fd164, 0d0000000000000000;
	st.global.f64 	[%rd8+16], %fd531;
	ld.global.nc.f64 	%fd165, [%rd7+24];
	add.f64 	%fd530, %fd165, 0d0000000000000000;
	st.global.f64 	[%rd8+24], %fd530;
	ld.global.nc.f64 	%fd166, [%rd7+32];
	add.f64 	%fd529, %fd166, 0d0000000000000000;
	st.global.f64 	[%rd8+32], %fd529;
	ld.global.nc.f64 	%fd167, [%rd7+40];
	add.f64 	%fd528, %fd167, 0d0000000000000000;
	st.global.f64 	[%rd8+40], %fd528;
	ld.global.nc.f64 	%fd168, [%rd7+48];
	add.f64 	%fd527, %fd168, 0d0000000000000000;
	st.global.f64 	[%rd8+48], %fd527;
	ld.global.nc.f64 	%fd169, [%rd7+56];
	add.f64 	%fd526, %fd169, 0d0000000000000000;
	st.global.f64 	[%rd8+56], %fd526;
	ld.global.nc.f64 	%fd170, [%rd7+64];
	add.f64 	%fd525, %fd170, 0d0000000000000000;
	st.global.f64 	[%rd8+64], %fd525;
	ld.global.nc.f64 	%fd171, [%rd7+72];
	add.f64 	%fd524, %fd171, 0d0000000000000000;
	st.global.f64 	[%rd8+72], %fd524;
$L__BB0_24:
	ld.param.u64 	%rd96, [_Z17forwardPassKernelPKdS0_S0_PdS1_S0_S0_S1_S1_ii_param_7];
	setp.gt.f64 	%p16, %fd532, %fd533;
	selp.f64 	%fd267, %fd532, %fd533, %p16;
	setp.gt.f64 	%p17, %fd531, %fd267;
	selp.f64 	%fd268, %fd531, %fd267, %p17;
	setp.gt.f64 	%p18, %fd530, %fd268;
	selp.f64 	%fd269, %fd530, %fd268, %p18;
	setp.gt.f64 	%p19, %fd529, %fd269;
	selp.f64 	%fd270, %fd529, %fd269, %p19;
	setp.gt.f64 	%p20, %fd528, %fd270;
	selp.f64 	%fd271, %fd528, %fd270, %p20;
	setp.gt.f64 	%p21, %fd527, %fd271;
	selp.f64 	%fd272, %fd527, %fd271, %p21;
	setp.gt.f64 	%p22, %fd526, %fd272;
	selp.f64 	%fd273, %fd526, %fd272, %p22;
	setp.gt.f64 	%p23, %fd525, %fd273;
	selp.f64 	%fd274, %fd525, %fd273, %p23;
	setp.gt.f64 	%p24, %fd524, %fd274;
	selp.f64 	%fd47, %fd524, %fd274, %p24;
	cvta.to.global.u64 	%rd85, %rd96;
	add.s64 	%rd86, %rd50, %rd85;
	add.s64 	%rd100, %rd86, 8;
	mov.f64 	%fd534, 0d0000000000000000;
	mov.b32 	%r242, 0;
$L__BB0_25:
	ld.global.f64 	%fd275, [%rd100+-8];
	sub.f64 	%fd49, %fd275, %fd47;
	fma.rn.f64 	%fd276, %fd49, 0d3FF71547652B82FE, 0d4338000000000000;
	{
	.reg .b32 %temp; 
	mov.b64 	{%r23, %temp}, %fd276;
	}
	mov.f64 	%fd277, 0dC338000000000000;
	add.rn.f64 	%fd278, %fd276, %fd277;
	fma.rn.f64 	%fd279, %fd278, 0dBFE62E42FEFA39EF, %fd49;
	fma.rn.f64 	%fd280, %fd278, 0dBC7ABC9E3B39803F, %fd279;
	fma.rn.f64 	%fd281, %fd280, 0d3E5ADE1569CE2BDF, 0d3E928AF3FCA213EA;
	fma.rn.f64 	%fd282, %fd281, %fd280, 0d3EC71DEE62401315;
	fma.rn.f64 	%fd283, %fd282, %fd280, 0d3EFA01997C89EB71;
	fma.rn.f64 	%fd284, %fd283, %fd280, 0d3F2A01A014761F65;
	fma.rn.f64 	%fd285, %fd284, %fd280, 0d3F56C16C1852B7AF;
	fma.rn.f64 	%fd286, %fd285, %fd280, 0d3F81111111122322;
	fma.rn.f64 	%fd287, %fd286, %fd280, 0d3FA55555555502A1;
	fma.rn.f64 	%fd288, %fd287, %fd280, 0d3FC5555555555511;
	fma.rn.f64 	%fd289, %fd288, %fd280, 0d3FE000000000000B;
	fma.rn.f64 	%fd290, %fd289, %fd280, 0d3FF0000000000000;
	fma.rn.f64 	%fd291, %fd290, %fd280, 0d3FF0000000000000;
	{
	.reg .b32 %temp; 
	mov.b64 	{%r24, %temp}, %fd291;
	}
	{
	.reg .b32 %temp; 
	mov.b64 	{%temp, %r25}, %fd291;
	}
	shl.b32 	%r79, %r23, 20;
	add.s32 	%r80, %r79, %r25;
	mov.b64 	%fd535, {%r24, %r80};
	{
	.reg .b32 %temp; 
	mov.b64 	{%temp, %r81}, %fd49;
	}
	mov.b32 	%f13, %r81;
	abs.f32 	%f1, %f13;
	setp.lt.f32 	%p25, %f1, 0f4086232B;
	@%p25 bra 	$L__BB0_28;
	setp.lt.f64 	%p26, %fd49, 0d0000000000000000;
	add.f64 	%fd292, %fd49, 0d7FF0000000000000;
	selp.f64 	%fd535, 0d0000000000000000, %fd292, %p26;
	setp.geu.f32 	%p27, %f1, 0f40874800;
	@%p27 bra 	$L__BB0_28;
	shr.u32 	%r82, %r23, 31;
	add.s32 	%r83, %r23, %r82;
	shr.s32 	%r84, %r83, 1;
	shl.b32 	%r85, %r84, 20;
	add.s32 	%r86, %r25, %r85;
	mov.b64 	%fd293, {%r24, %r86};
	sub.s32 	%r87, %r23, %r84;
	shl.b32 	%r88, %r87, 20;
	add.s32 	%r89, %r88, 1072693248;
	mov.b32 	%r90, 0;
	mov.b64 	%fd294, {%r90, %r89};
	mul.f64 	%fd535, %fd294, %fd293;
$L__BB0_28:
	add.f64 	%fd54, %fd534, %fd535;
	ld.global.f64 	%fd295, [%rd100];
	sub.f64 	%fd55, %fd295, %fd47;
	fma.rn.f64 	%fd296, %fd55, 0d3FF71547652B82FE, 0d4338000000000000;
	{
	.reg .b32 %temp; 
	mov.b64 	{%r26, %temp}, %fd296;
	}
	mov.f64 	%fd297, 0dC338000000000000;
	add.rn.f64 	%fd298, %fd296, %fd297;
	fma.rn.f64 	%fd299, %fd298, 0dBFE62E42FEFA39EF, %fd55;
	fma.rn.f64 	%fd300, %fd298, 0dBC7ABC9E3B39803F, %fd299;
	fma.rn.f64 	%fd301, %fd300, 0d3E5ADE1569CE2BDF, 0d3E928AF3FCA213EA;
	fma.rn.f64 	%fd302, %fd301, %fd300, 0d3EC71DEE62401315;
	fma.rn.f64 	%fd303, %fd302, %fd300, 0d3EFA01997C89EB71;
	fma.rn.f64 	%fd304, %fd303, %fd300, 0d3F2A01A014761F65;
	fma.rn.f64 	%fd305, %fd304, %fd300, 0d3F56C16C1852B7AF;
	fma.rn.f64 	%fd306, %fd305, %fd300, 0d3F81111111122322;
	fma.rn.f64 	%fd307, %fd306, %fd300, 0d3FA55555555502A1;
	fma.rn.f64 	%fd308, %fd307, %fd300, 0d3FC5555555555511;
	fma.rn.f64 	%fd309, %fd308, %fd300, 0d3FE000000000000B;
	fma.rn.f64 	%fd310, %fd309, %fd300, 0d3FF0000000000000;
	fma.rn.f64 	%fd311, %fd310, %fd300, 0d3FF0000000000000;
	{
	.reg .b32 %temp; 
	mov.b64 	{%r27, %temp}, %fd311;
	}
	{
	.reg .b32 %temp; 
	mov.b64 	{%temp, %r28}, %fd311;
	}
	shl.b32 	%r91, %r26, 20;
	add.s32 	%r92, %r91, %r28;
	mov.b64 	%fd536, {%r27, %r92};
	{
	.reg .b32 %temp; 
	mov.b64 	{%temp, %r93}, %fd55;
	}
	mov.b32 	%f14, %r93;
	abs.f32 	%f2, %f14;
	setp.lt.f32 	%p28, %f2, 0f4086232B;
	@%p28 bra 	$L__BB0_31;
	setp.lt.f64 	%p29, %fd55, 0d0000000000000000;
	add.f64 	%fd312, %fd55, 0d7FF0000000000000;
	selp.f64 	%fd536, 0d0000000000000000, %fd312, %p29;
	setp.geu.f32 	%p30, %f2, 0f40874800;
	@%p30 bra 	$L__BB0_31;
	shr.u32 	%r94, %r26, 31;
	add.s32 	%r95, %r26, %r94;
	shr.s32 	%r96, %r95, 1;
	shl.b32 	%r97, %r96, 20;
	add.s32 	%r98, %r28, %r97;
	mov.b64 	%fd313, {%r27, %r98};
	sub.s32 	%r99, %r26, %r96;
	shl.b32 	%r100, %r99, 20;
	add.s32 	%r101, %r100, 1072693248;
	mov.b32 	%r102, 0;
	mov.b64 	%fd314, {%r102, %r101};
	mul.f64 	%fd536, %fd314, %fd313;
$L__BB0_31:
	add.f64 	%fd534, %fd54, %fd536;
	add.s32 	%r242, %r242, 2;
	add.s64 	%rd100, %rd100, 16;
	setp.ne.s32 	%p31, %r242, 10;
	@%p31 bra 	$L__BB0_25;
	sub.f64 	%fd61, %fd533, %fd47;
	fma.rn.f64 	%fd315, %fd61, 0d3FF71547652B82FE, 0d4338000000000000;
	{
	.reg .b32 %temp; 
	mov.b64 	{%r30, %temp}, %fd315;
	}
	mov.f64 	%fd316, 0dC338000000000000;
	add.rn.f64 	%fd317, %fd315, %fd316;
	fma.rn.f64 	%fd318, %fd317, 0dBFE62E42FEFA39EF, %fd61;
	fma.rn.f64 	%fd319, %fd317, 0dBC7ABC9E3B39803F, %fd318;
	fma.rn.f64 	%fd320, %fd319, 0d3E5ADE1569CE2BDF, 0d3E928AF3FCA213EA;
	fma.rn.f64 	%fd321, %fd320, %fd319, 0d3EC71DEE62401315;
	fma.rn.f64 	%fd322, %fd321, %fd319, 0d3EFA01997C89EB71;
	fma.rn.f64 	%fd323, %fd322, %fd319, 0d3F2A01A014761F65;
	fma.rn.f64 	%fd324, %fd323, %fd319, 0d3F56C16C1852B7AF;
	fma.rn.f64 	%fd325, %fd324, %fd319, 0d3F81111111122322;
	fma.rn.f64 	%fd326, %fd325, %fd319, 0d3FA55555555502A1;
	fma.rn.f64 	%fd327, %fd326, %fd319, 0d3FC5555555555511;
	fma.rn.f64 	%fd328, %fd327, %fd319, 0d3FE000000000000B;
	fma.rn.f64 	%fd329, %fd328, %fd319, 0d3FF0000000000000;
	fma.rn.f64 	%fd330, %fd329, %fd319, 0d3FF0000000000000;
	{
	.reg .b32 %temp; 
	mov.b64 	{%r31, %temp}, %fd330;
	}
	{
	.reg .b32 %temp; 
	mov.b64 	{%temp, %r32}, %fd330;
	}
	shl.b32 	%r103, %r30, 20;
	add.s32 	%r104, %r103, %r32;
	mov.b64 	%fd537, {%r31, %r104};
	{
	.reg .b32 %temp; 
	mov.b64 	{%temp, %r105}, %fd61;
	}
	mov.b32 	%f15, %r105;
	abs.f32 	%f3, %f15;
	setp.lt.f32 	%p32, %f3, 0f4086232B;
	@%p32 bra 	$L__BB0_35;
	setp.lt.f64 	%p33, %fd61, 0d0000000000000000;
	add.f64 	%fd331, %fd61, 0d7FF0000000000000;
	selp.f64 	%fd537, 0d0000000000000000, %fd331, %p33;
	setp.geu.f32 	%p34, %f3, 0f40874800;
	@%p34 bra 	$L__BB0_35;
	shr.u32 	%r106, %r30, 31;
	add.s32 	%r107, %r30, %r106;
	shr.s32 	%r108, %r107, 1;
	shl.b32 	%r109, %r108, 20;
	add.s32 	%r110, %r32, %r109;
	mov.b64 	%fd332, {%r31, %r110};
	sub.s32 	%r111, %r30, %r108;
	shl.b32 	%r112, %r111, 20;
	add.s32 	%r113, %r112, 1072693248;
	mov.b32 	%r114, 0;
	mov.b64 	%fd333, {%r114, %r113};
	mul.f64 	%fd537, %fd333, %fd332;
$L__BB0_35:
	ld.param.u64 	%rd97, [_Z17forwardPassKernelPKdS0_S0_PdS1_S0_S0_S1_S1_ii_param_8];
	mov.u32 	%r115, %ctaid.x;
	mov.u32 	%r116, %ntid.x;
	mov.u32 	%r117, %tid.x;
	mad.lo.s32 	%r118, %r115, %r116, %r117;
	mul.lo.s32 	%r119, %r118, 10;
	div.rn.f64 	%fd334, %fd537, %fd534;
	cvta.to.global.u64 	%rd87, %rd97;
	mul.wide.s32 	%rd88, %r119, 8;
	add.s64 	%rd22, %rd87, %rd88;
	st.global.f64 	[%rd22], %fd334;
	sub.f64 	%fd66, %fd532, %fd47;
	fma.rn.f64 	%fd335, %fd66, 0d3FF71547652B82FE, 0d4338000000000000;
	{
	.reg .b32 %temp; 
	mov.b64 	{%r33, %temp}, %fd335;
	}
	mov.f64 	%fd336, 0dC338000000000000;
	add.rn.f64 	%fd337, %fd335, %fd336;
	fma.rn.f64 	%fd338, %fd337, 0dBFE62E42FEFA39EF, %fd66;
	fma.rn.f64 	%fd339, %fd337, 0dBC7ABC9E3B39803F, %fd338;
	fma.rn.f64 	%fd340, %fd339, 0d3E5ADE1569CE2BDF, 0d3E928AF3FCA213EA;
	fma.rn.f64 	%fd341, %fd340, %fd339, 0d3EC71DEE62401315;
	fma.rn.f64 	%fd342, %fd341, %fd339, 0d3EFA01997C89EB71;
	fma.rn.f64 	%fd343, %fd342, %fd339, 0d3F2A01A014761F65;
	fma.rn.f64 	%fd344, %fd343, %fd339, 0d3F56C16C1852B7AF;
	fma.rn.f64 	%fd345, %fd344, %fd339, 0d3F81111111122322;
	fma.rn.f64 	%fd346, %fd345, %fd339, 0d3FA55555555502A1;
	fma.rn.f64 	%fd347, %fd346, %fd339, 0d3FC5555555555511;
	fma.rn.f64 	%fd348, %fd347, %fd339, 0d3FE000000000000B;
	fma.rn.f64 	%fd349, %fd348, %fd339, 0d3FF0000000000000;
	fma.rn.f64 	%fd350, %fd349, %fd339, 0d3FF0000000000000;
	{
	.reg .b32 %temp; 
	mov.b64 	{%r34, %temp}, %fd350;
	}
	{
	.reg .b32 %temp; 
	mov.b64 	{%temp, %r35}, %fd350;
	}
	shl.b32 	%r120, %r33, 20;
	add.s32 	%r121, %r120, %r35;
	mov.b64 	%fd538, {%r34, %r121};
	{
	.reg .b32 %temp; 
	mov.b64 	{%temp, %r122}, %fd66;
	}
	mov.b32 	%f16, %r122;
	abs.f32 	%f4, %f16;
	setp.lt.f32 	%p35, %f4, 0f4086232B;
	@%p35 bra 	$L__BB0_38;
	setp.lt.f64 	%p36, %fd66, 0d0000000000000000;
	add.f64 	%fd351, %fd66, 0d7FF0000000000000;
	selp.f64 	%fd538, 0d0000000000000000, %fd351, %p36;
	setp.geu.f32 	%p37, %f4, 0f40874800;
	@%p37 bra 	$L__BB0_38;
	shr.u32 	%r123, %r33, 31;
	add.s32 	%r124, %r33, %r123;
	shr.s32 	%r125, %r124, 1;
	shl.b32 	%r126, %r125, 20;
	add.s32 	%r127, %r35, %r126;
	mov.b64 	%fd352, {%r34, %r127};
	sub.s32 	%r128, %r33, %r125;
	shl.b32 	%r129, %r128, 20;
	add.s32 	%r130, %r129, 1072693248;
	mov.b32 	%r131, 0;
	mov.b64 	%fd353, {%r131, %r130};
	mul.f64 	%fd538, %fd353, %fd352;
$L__BB0_38:
	div.rn.f64 	%fd354, %fd538, %fd534;
	st.global.f64 	[%rd22+8], %fd354;
	sub.f64 	%fd71, %fd531, %fd47;
	fma.rn.f64 	%fd355, %fd71, 0d3FF71547652B82FE, 0d4338000000000000;
	{
	.reg .b32 %temp; 
	mov.b64 	{%r36, %temp}, %fd355;
	}
	mov.f64 	%fd356, 0dC338000000000000;
	add.rn.f64 	%fd357, %fd355, %fd356;
	fma.rn.f64 	%fd358, %fd357, 0dBFE62E42FEFA39EF, %fd71;
	fma.rn.f64 	%fd359, %fd357, 0dBC7ABC9E3B39803F, %fd358;
	fma.rn.f64 	%fd360, %fd359, 0d3E5ADE1569CE2BDF, 0d3E928AF3FCA213EA;
	fma.rn.f64 	%fd361, %fd360, %fd359, 0d3EC71DEE62401315;
	fma.rn.f64 	%fd362, %fd361, %fd359, 0d3EFA01997C89EB71;
	fma.rn.f64 	%fd363, %fd362, %fd359, 0d3F2A01A014761F65;
	fma.rn.f64 	%fd364, %fd363, %fd359, 0d3F56C16C1852B7AF;
	fma.rn.f64 	%fd365, %fd364, %fd359, 0d3F81111111122322;
	fma.rn.f64 	%fd366, %fd365, %fd359, 0d3FA55555555502A1;
	fma.rn.f64 	%fd367, %fd366, %fd359, 0d3FC5555555555511;
	fma.rn.f64 	%fd368, %fd367, %fd359, 0d3FE000000000000B;
	fma.rn.f64 	%fd369, %fd368, %fd359, 0d3FF0000000000000;
	fma.rn.f64 	%fd370, %fd369, %fd359, 0d3FF0000000000000;
	{
	.reg .b32 %temp; 
	mov.b64 	{%r37, %temp}, %fd370;
	}
	{
	.reg .b32 %temp; 
	mov.b64 	{%temp, %r38}, %fd370;
	}
	shl.b32 	%r132, %r36, 20;
	add.s32 	%r133, %r132, %r38;
	mov.b64 	%fd539, {%r37, %r133};
	{
	.reg .b32 %temp; 
	mov.b64 	{%temp, %r134}, %fd71;
	}
	mov.b32 	%f17, %r134;
	abs.f32 	%f5, %f17;
	setp.lt.f32 	%p38, %f5, 0f4086232B;
	@%p38 bra 	$L__BB0_41;
	setp.lt.f64 	%p39, %fd71, 0d0000000000000000;
	add.f64 	%fd371, %fd71, 0d7FF0000000000000;
	selp.f64 	%fd539, 0d0000000000000000, %fd371, %p39;
	setp.geu.f32 	%p40, %f5, 0f40874800;
	@%p40 bra 	$L__BB0_41;
	shr.u32 	%r135, %r36, 31;
	add.s32 	%r136, %r36, %r135;
	shr.s32 	%r137, %r136, 1;
	shl.b32 	%r138, %r137, 20;
	add.s32 	%r139, %r38, %r138;
	mov.b64 	%fd372, {%r37, %r139};
	sub.s32 	%r140, %r36, %r137;
	shl.b32 	%r141, %r140, 20;
	add.s32 	%r142, %r141, 1072693248;
	mov.b32 	%r143, 0;
	mov.b64 	%fd373, {%r143, %r142};
	mul.f64 	%fd539, %fd373, %fd372;
$L__BB0_41:
	div.rn.f64 	%fd374, %fd539, %fd534;
	st.global.f64 	[%rd22+16], %fd374;
	sub.f64 	%fd76, %fd530, %fd47;
	fma.rn.f64 	%fd375, %fd76, 0d3FF71547652B82FE, 0d4338000000000000;
	{
	.reg .b32 %temp; 
	mov.b64 	{%r39, %temp}, %fd375;
	}
	mov.f64 	%fd376, 0dC338000000000000;
	add.rn.f64 	%fd377, %fd375, %fd376;
	fma.rn.f64 	%fd378, %fd377, 0dBFE62E42FEFA39EF, %fd76;
	fma.rn.f64 	%fd379, %fd377, 0dBC7ABC9E3B39803F, %fd378;
	fma.rn.f64 	%fd380, %fd379, 0d3E5ADE1569CE2BDF, 0d3E928AF3FCA213EA;
	fma.rn.f64 	%fd381, %fd380, %fd379, 0d3EC71DEE62401315;
	fma.rn.f64 	%fd382, %fd381, %fd379, 0d3EFA01997C89EB71;
	fma.rn.f64 	%fd383, %fd382, %fd379, 0d3F2A01A014761F65;
	fma.rn.f64 	%fd384, %fd383, %fd379, 0d3F56C16C1852B7AF;
	fma.rn.f64 	%fd385, %fd384, %fd379, 0d3F81111111122322;
	fma.rn.f64 	%fd386, %fd385, %fd379, 0d3FA55555555502A1;
	fma.rn.f64 	%fd387, %fd386, %fd379, 0d3FC5555555555511;
	fma.rn.f64 	%fd388, %fd387, %fd379, 0d3FE000000000000B;
	fma.rn.f64 	%fd389, %fd388, %fd379, 0d3FF0000000000000;
	fma.rn.f64 	%fd390, %fd389, %fd379, 0d3FF0000000000000;
	{
	.reg .b32 %temp; 
	mov.b64 	{%r40, %temp}, %fd390;
	}
	{
	.reg .b32 %temp; 
	mov.b64 	{%temp, %r41}, %fd390;
	}
	shl.b32 	%r144, %r39, 20;
	add.s32 	%r145, %r144, %r41;
	mov.b64 	%fd540, {%r40, %r145};
	{
	.reg .b32 %temp; 
	mov.b64 	{%temp, %r146}, %fd76;
	}
	mov.b32 	%f18, %r146;
	abs.f32 	%f6, %f18;
	setp.lt.f32 	%p41, %f6, 0f4086232B;
	@%p41 bra 	$L__BB0_44;
	setp.lt.f64 	%p42, %fd76, 0d0000000000000000;
	add.f64 	%fd391, %fd76, 0d7FF0000000000000;
	selp.f64 	%fd540, 0d0000000000000000, %fd391, %p42;
	setp.geu.f32 	%p43, %f6, 0f40874800;
	@%p43 bra 	$L__BB0_44;
	shr.u32 	%r147, %r39, 31;
	add.s32 	%r148, %r39, %r147;
	shr.s32 	%r149, %r148, 1;
	shl.b32 	%r150, %r149, 20;
	add.s32 	%r151, %r41, %r150;
	mov.b64 	%fd392, {%r40, %r151};
	sub.s32 	%r152, %r39, %r149;
	shl.b32 	%r153, %r152, 20;
	add.s32 	%r154, %r153, 1072693248;
	mov.b32 	%r155, 0;
	mov.b64 	%fd393, {%r155, %r154};
	mul.f64 	%fd540, %fd393, %fd392;
$L__BB0_44:
	div.rn.f64 	%fd394, %fd540, %fd534;
	st.global.f64 	[%rd22+24], %fd394;
	sub.f64 	%fd81, %fd529, %fd47;
	fma.rn.f64 	%fd395, %fd81, 0d3FF71547652B82FE, 0d4338000000000000;
	{
	.reg .b32 %temp; 
	mov.b64 	{%r42, %temp}, %fd395;
	}
	mov.f64 	%fd396, 0dC338000000000000;
	add.rn.f64 	%fd397, %fd395, %fd396;
	fma.rn.f64 	%fd398, %fd397, 0dBFE62E42FEFA39EF, %fd81;
	fma.rn.f64 	%fd399, %fd397, 0dBC7ABC9E3B39803F, %fd398;
	fma.rn.f64 	%fd400, %fd399, 0d3E5ADE1569CE2BDF, 0d3E928AF3FCA213EA;
	fma.rn.f64 	%fd401, %fd400, %fd399, 0d3EC71DEE62401315;
	fma.rn.f64 	%fd402, %fd401, %fd399, 0d3EFA01997C89EB71;
	fma.rn.f64 	%fd403, %fd402, %fd399, 0d3F2A01A014761F65;
	fma.rn.f64 	%fd404, %fd403, %fd399, 0d3F56C16C1852B7AF;
	fma.rn.f64 	%fd405, %fd404, %fd399, 0d3F81111111122322;
	fma.rn.f64 	%fd406, %fd405, %fd399, 0d3FA55555555502A1;
	fma.rn.f64 	%fd407, %fd406, %fd399, 0d3FC5555555555511;
	fma.rn.f64 	%fd408, %fd407, %fd399, 0d3FE000000000000B;
	fma.rn.f64 	%fd409, %fd408, %fd399, 0d3FF0000000000000;
	fma.rn.f64 	%fd410, %fd409, %fd399, 0d3FF0000000000000;
	{
	.reg .b32 %temp; 
	mov.b64 	{%r43, %temp}, %fd410;
	}
	{
	.reg .b32 %temp; 
	mov.b64 	{%temp, %r44}, %fd410;
	}
	shl.b32 	%r156, %r42, 20;
	add.s32 	%r157, %r156, %r44;
	mov.b64 	%fd541, {%r43, %r157};
	{
	.reg .b32 %temp; 
	mov.b64 	{%temp, %r158}, %fd81;
	}
	mov.b32 	%f19, %r158;
	abs.f32 	%f7, %f19;
	setp.lt.f32 	%p44, %f7, 0f4086232B;
	@%p44 bra 	$L__BB0_47;
	setp.lt.f64 	%p45, %fd81, 0d0000000000000000;
	add.f64 	%fd411, %fd81, 0d7FF0000000000000;
	selp.f64 	%fd541, 0d0000000000000000, %fd411, %p45;
	setp.geu.f32 	%p46, %f7, 0f40874800;
	@%p46 bra 	$L__BB0_47;
	shr.u32 	%r159, %r42, 31;
	add.s32 	%r160, %r42, %r159;
	shr.s32 	%r161, %r160, 1;
	shl.b32 	%r162, %r161, 20;
	add.s32 	%r163, %r44, %r162;
	mov.b64 	%fd412, {%r43, %r163};
	sub.s32 	%r164, %r42, %r161;
	shl.b32 	%r165, %r164, 20;
	add.s32 	%r166, %r165, 1072693248;
	mov.b32 	%r167, 0;
	mov.b64 	%fd413, {%r167, %r166};
	mul.f64 	%fd541, %fd413, %fd412;
$L__BB0_47:
	div.rn.f64 	%fd414, %fd541, %fd534;
	st.global.f64 	[%rd22+32], %fd414;
	sub.f64 	%fd86, %fd528, %fd47;
	fma.rn.f64 	%fd415, %fd86, 0d3FF71547652B82FE, 0d4338000000000000;
	{
	.reg .b32 %temp; 
	mov.b64 	{%r45, %temp}, %fd415;
	}
	mov.f64 	%fd416, 0dC338000000000000;
	add.rn.f64 	%fd417, %fd415, %fd416;
	fma.rn.f64 	%fd418, %fd417, 0dBFE62E42FEFA39EF, %fd86;
	fma.rn.f64 	%fd419, %fd417, 0dBC7ABC9E3B39803F, %fd418;
	fma.rn.f64 	%fd420, %fd419, 0d3E5ADE1569CE2BDF, 0d3E928AF3FCA213EA;
	fma.rn.f64 	%fd421, %fd420, %fd419, 0d3EC71DEE62401315;
	fma.rn.f64 	%fd422, %fd421, %fd419, 0d3EFA01997C89EB71;
	fma.rn.f64 	%fd423, %fd422, %fd419, 0d3F2A01A014761F65;
	fma.rn.f64 	%fd424, %fd423, %fd419, 0d3F56C16C1852B7AF;
	fma.rn.f64 	%fd425, %fd424, %fd419, 0d3F81111111122322;
	fma.rn.f64 	%fd426, %fd425, %fd419, 0d3FA55555555502A1;
	fma.rn.f64 	%fd427, %fd426, %fd419, 0d3FC5555555555511;
	fma.rn.f64 	%fd428, %fd427, %fd419, 0d3FE000000000000B;
	fma.rn.f64 	%fd429, %fd428, %fd419, 0d3FF0000000000000;
	fma.rn.f64 	%fd430, %fd429, %fd419, 0d3FF0000000000000;
	{
	.reg .b32 %temp; 
	mov.b64 	{%r46, %temp}, %fd430;
	}
	{
	.reg .b32 %temp; 
	mov.b64 	{%temp, %r47}, %fd430;
	}
	shl.b32 	%r168, %r45, 20;
	add.s32 	%r169, %r168, %r47;
	mov.b64 	%fd542, {%r46, %r169};
	{
	.reg .b32 %temp; 
	mov.b64 	{%temp, %r170}, %fd86;
	}
	mov.b32 	%f20, %r170;
	abs.f32 	%f8, %f20;
	setp.lt.f32 	%p47, %f8, 0f4086232B;
	@%p47 bra 	$L__BB0_50;
	setp.lt.f64 	%p48, %fd86, 0d0000000000000000;
	add.f64 	%fd431, %fd86, 0d7FF0000000000000;
	selp.f64 	%fd542, 0d0000000000000000, %fd431, %p48;
	setp.geu.f32 	%p49, %f8, 0f40874800;
	@%p49 bra 	$L__BB0_50;
	shr.u32 	%r171, %r45, 31;
	add.s32 	%r172, %r45, %r171;
	shr.s32 	%r173, %r172, 1;
	shl.b32 	%r174, %r173, 20;
	add.s32 	%r175, %r47, %r174;
	mov.b64 	%fd432, {%r46, %r175};
	sub.s32 	%r176, %r45, %r173;
	shl.b32 	%r177, %r176, 20;
	add.s32 	%r178, %r177, 1072693248;
	mov.b32 	%r179, 0;
	mov.b64 	%fd433, {%r179, %r178};
	mul.f64 	%fd542, %fd433, %fd432;
$L__BB0_50:
	div.rn.f64 	%fd434, %fd542, %fd534;
	st.global.f64 	[%rd22+40], %fd434;
	sub.f64 	%fd91, %fd527, %fd47;
	fma.rn.f64 	%fd435, %fd91, 0d3FF71547652B82FE, 0d4338000000000000;
	{
	.reg .b32 %temp; 
	mov.b64 	{%r48, %temp}, %fd435;
	}
	mov.f64 	%fd436, 0dC338000000000000;
	add.rn.f64 	%fd437, %fd435, %fd436;
	fma.rn.f64 	%fd438, %fd437, 0dBFE62E42FEFA39EF, %fd91;
	fma.rn.f64 	%fd439, %fd437, 0dBC7ABC9E3B39803F, %fd438;
	fma.rn.f64 	%fd440, %fd439, 0d3E5ADE1569CE2BDF, 0d3E928AF3FCA213EA;
	fma.rn.f64 	%fd441, %fd440, %fd439, 0d3EC71DEE62401315;
	fma.rn.f64 	%fd442, %fd441, %fd439, 0d3EFA01997C89EB71;
	fma.rn.f64 	%fd443, %fd442, %fd439, 0d3F2A01A014761F65;
	fma.rn.f64 	%fd444, %fd443, %fd439, 0d3F56C16C1852B7AF;
	fma.rn.f64 	%fd445, %fd444, %fd439, 0d3F81111111122322;
	fma.rn.f64 	%fd446, %fd445, %fd439, 0d3FA55555555502A1;
	fma.rn.f64 	%fd447, %fd446, %fd439, 0d3FC5555555555511;
	fma.rn.f64 	%fd448, %fd447, %fd439, 0d3FE000000000000B;
	fma.rn.f64 	%fd449, %fd448, %fd439, 0d3FF0000000000000;
	fma.rn.f64 	%fd450, %fd449, %fd439, 0d3FF0000000000000;
	{
	.reg .b32 %temp; 
	mov.b64 	{%r49, %temp}, %fd450;
	}
	{
	.reg .b32 %temp; 
	mov.b64 	{%temp, %r50}, %fd450;
	}
	shl.b32 	%r180, %r48, 20;
	add.s32 	%r181, %r180, %r50;
	mov.b64 	%fd543, {%r49, %r181};
	{
	.reg .b32 %temp; 
	mov.b64 	{%temp, %r182}, %fd91;
	}
	mov.b32 	%f21, %r182;
	abs.f32 	%f9, %f21;
	setp.lt.f32 	%p50, %f9, 0f4086232B;
	@%p50 bra 	$L__BB0_53;
	setp.lt.f64 	%p51, %fd91, 0d0000000000000000;
	add.f64 	%fd451, %fd91, 0d7FF0000000000000;
	selp.f64 	%fd543, 0d0000000000000000, %fd451, %p51;
	setp.geu.f32 	%p52, %f9, 0f40874800;
	@%p52 bra 	$L__BB0_53;
	shr.u32 	%r183, %r48, 31;
	add.s32 	%r184, %r48, %r183;
	shr.s32 	%r185, %r184, 1;
	shl.b32 	%r186, %r185, 20;
	add.s32 	%r187, %r50, %r186;
	mov.b64 	%fd452, {%r49, %r187};
	sub.s32 	%r188, %r48, %r185;
	shl.b32 	%r189, %r188, 20;
	add.s32 	%r190, %r189, 1072693248;
	mov.b32 	%r191, 0;
	mov.b64 	%fd453, {%r191, %r190};
	mul.f64 	%fd543, %fd453, %fd452;
$L__BB0_53:
	div.rn.f64 	%fd454, %fd543, %fd534;
	st.global.f64 	[%rd22+48], %fd454;
	sub.f64 	%fd96, %fd526, %fd47;
	fma.rn.f64 	%fd455, %fd96, 0d3FF71547652B82FE, 0d4338000000000000;
	{
	.reg .b32 %temp; 
	mov.b64 	{%r51, %temp}, %fd455;
	}
	mov.f64 	%fd456, 0dC338000000000000;
	add.rn.f64 	%fd457, %fd455, %fd456;
	fma.rn.f64 	%fd458, %fd457, 0dBFE62E42FEFA39EF, %fd96;
	fma.rn.f64 	%fd459, %fd457, 0dBC7ABC9E3B39803F, %fd458;
	fma.rn.f64 	%fd460, %fd459, 0d3E5ADE1569CE2BDF, 0d3E928AF3FCA213EA;
	fma.rn.f64 	%fd461, %fd460, %fd459, 0d3EC71DEE62401315;
	fma.rn.f64 	%fd462, %fd461, %fd459, 0d3EFA01997C89EB71;
	fma.rn.f64 	%fd463, %fd462, %fd459, 0d3F2A01A014761F65;
	fma.rn.f64 	%fd464, %fd463, %fd459, 0d3F56C16C1852B7AF;
	fma.rn.f64 	%fd465, %fd464, %fd459, 0d3F81111111122322;
	fma.rn.f64 	%fd466, %fd465, %fd459, 0d3FA55555555502A1;
	fma.rn.f64 	%fd467, %fd466, %fd459, 0d3FC5555555555511;
	fma.rn.f64 	%fd468, %fd467, %fd459, 0d3FE000000000000B;
	fma.rn.f64 	%fd469, %fd468, %fd459, 0d3FF0000000000000;
	fma.rn.f64 	%fd470, %fd469, %fd459, 0d3FF0000000000000;
	{
	.reg .b32 %temp; 
	mov.b64 	{%r52, %temp}, %fd470;
	}
	{
	.reg .b32 %temp; 
	mov.b64 	{%temp, %r53}, %fd470;
	}
	shl.b32 	%r192, %r51, 20;
	add.s32 	%r193, %r192, %r53;
	mov.b64 	%fd544, {%r52, %r193};
	{
	.reg .b32 %temp; 
	mov.b64 	{%temp, %r194}, %fd96;
	}
	mov.b32 	%f22, %r194;
	abs.f32 	%f10, %f22;
	setp.lt.f32 	%p53, %f10, 0f4086232B;
	@%p53 bra 	$L__BB0_56;
	setp.lt.f64 	%p54, %fd96, 0d0000000000000000;
	add.f64 	%fd471, %fd96, 0d7FF0000000000000;
	selp.f64 	%fd544, 0d0000000000000000, %fd471, %p54;
	setp.geu.f32 	%p55, %f10, 0f40874800;
	@%p55 bra 	$L__BB0_56;
	shr.u32 	%r195, %r51, 31;
	add.s32 	%r196, %r51, %r195;
	shr.s32 	%r197, %r196, 1;
	shl.b32 	%r198, %r197, 20;
	add.s32 	%r199, %r53, %r198;
	mov.b64 	%fd472, {%r52, %r199};
	sub.s32 	%r200, %r51, %r197;
	shl.b32 	%r201, %r200, 20;
	add.s32 	%r202, %r201, 1072693248;
	mov.b32 	%r203, 0;
	mov.b64 	%fd473, {%r203, %r202};
	mul.f64 	%fd544, %fd473, %fd472;
$L__BB0_56:
	div.rn.f64 	%fd474, %fd544, %fd534;
	st.global.f64 	[%rd22+56], %fd474;
	sub.f64 	%fd101, %fd525, %fd47;
	fma.rn.f64 	%fd475, %fd101, 0d3FF71547652B82FE, 0d4338000000000000;
	{
	.reg .b32 %temp; 
	mov.b64 	{%r54, %temp}, %fd475;
	}
	mov.f64 	%fd476, 0dC338000000000000;
	add.rn.f64 	%fd477, %fd475, %fd476;
	fma.rn.f64 	%fd478, %fd477, 0dBFE62E42FEFA39EF, %fd101;
	fma.rn.f64 	%fd479, %fd477, 0dBC7ABC9E3B39803F, %fd478;
	fma.rn.f64 	%fd480, %fd479, 0d3E5ADE1569CE2BDF, 0d3E928AF3FCA213EA;
	fma.rn.f64 	%fd481, %fd480, %fd479, 0d3EC71DEE62401315;
	fma.rn.f64 	%fd482, %fd481, %fd479, 0d3EFA01997C89EB71;
	fma.rn.f64 	%fd483, %fd482, %fd479, 0d3F2A01A014761F65;
	fma.rn.f64 	%fd484, %fd483, %fd479, 0d3F56C16C1852B7AF;
	fma.rn.f64 	%fd485, %fd484, %fd479, 0d3F81111111122322;
	fma.rn.f64 	%fd486, %fd485, %fd479, 0d3FA55555555502A1;
	fma.rn.f64 	%fd487, %fd486, %fd479, 0d3FC5555555555511;
	fma.rn.f64 	%fd488, %fd487, %fd479, 0d3FE000000000000B;
	fma.rn.f64 	%fd489, %fd488, %fd479, 0d3FF0000000000000;
	fma.rn.f64 	%fd490, %fd489, %fd479, 0d3FF0000000000000;
	{
	.reg .b32 %temp; 
	mov.b64 	{%r55, %temp}, %fd490;
	}
	{
	.reg .b32 %temp; 
	mov.b64 	{%temp, %r56}, %fd490;
	}
	shl.b32 	%r204, %r54, 20;
	add.s32 	%r205, %r204, %r56;
	mov.b64 	%fd545, {%r55, %r205};
	{
	.reg .b32 %temp; 
	mov.b64 	{%temp, %r206}, %fd101;
	}
	mov.b32 	%f23, %r206;
	abs.f32 	%f11, %f23;
	setp.lt.f32 	%p56, %f11, 0f4086232B;
	@%p56 bra 	$L__BB0_59;
	setp.lt.f64 	%p57, %fd101, 0d0000000000000000;
	add.f64 	%fd491, %fd101, 0d7FF0000000000000;
	selp.f64 	%fd545, 0d0000000000000000, %fd491, %p57;
	setp.geu.f32 	%p58, %f11, 0f40874800;
	@%p58 bra 	$L__BB0_59;
	shr.u32 	%r207, %r54, 31;
	add.s32 	%r208, %r54, %r207;
	shr.s32 	%r209, %r208, 1;
	shl.b32 	%r210, %r209, 20;
	add.s32 	%r211, %r56, %r210;
	mov.b64 	%fd492, {%r55, %r211};
	sub.s32 	%r212, %r54, %r209;
	shl.b32 	%r213, %r212, 20;
	add.s32 	%r214, %r213, 1072693248;
	mov.b32 	%r215, 0;
	mov.b64 	%fd493, {%r215, %r214};
	mul.f64 	%fd545, %fd493, %fd492;
$L__BB0_59:
	div.rn.f64 	%fd494, %fd545, %fd534;
	st.global.f64 	[%rd22+64], %fd494;
	sub.f64 	%fd106, %fd524, %fd47;
	fma.rn.f64 	%fd495, %fd106, 0d3FF71547652B82FE, 0d4338000000000000;
	{
	.reg .b32 %temp; 
	mov.b64 	{%r57, %temp}, %fd495;
	}
	mov.f64 	%fd496, 0dC338000000000000;
	add.rn.f64 	%fd497, %fd495, %fd496;
	fma.rn.f64 	%fd498, %fd497, 0dBFE62E42FEFA39EF, %fd106;
	fma.rn.f64 	%fd499, %fd497, 0dBC7ABC9E3B39803F, %fd498;
	fma.rn.f64 	%fd500, %fd499, 0d3E5ADE1569CE2BDF, 0d3E928AF3FCA213EA;
	fma.rn.f64 	%fd501, %fd500, %fd499, 0d3EC71DEE62401315;
	fma.rn.f64 	%fd502, %fd501, %fd499, 0d3EFA01997C89EB71;
	fma.rn.f64 	%fd503, %fd502, %fd499, 0d3F2A01A014761F65;
	fma.rn.f64 	%fd504, %fd503, %fd499, 0d3F56C16C1852B7AF;
	fma.rn.f64 	%fd505, %fd504, %fd499, 0d3F81111111122322;
	fma.rn.f64 	%fd506, %fd505, %fd499, 0d3FA55555555502A1;
	fma.rn.f64 	%fd507, %fd506, %fd499, 0d3FC5555555555511;
	fma.rn.f64 	%fd508, %fd507, %fd499, 0d3FE000000000000B;
	fma.rn.f64 	%fd509, %fd508, %fd499, 0d3FF0000000000000;
	fma.rn.f64 	%fd510, %fd509, %fd499, 0d3FF0000000000000;
	{
	.reg .b32 %temp; 
	mov.b64 	{%r58, %temp}, %fd510;
	}
	{
	.reg .b32 %temp; 
	mov.b64 	{%temp, %r59}, %fd510;
	}
	shl.b32 	%r216, %r57, 20;
	add.s32 	%r217, %r216, %r59;
	mov.b64 	%fd546, {%r58, %r217};
	{
	.reg .b32 %temp; 
	mov.b64 	{%temp, %r218}, %fd106;
	}
	mov.b32 	%f24, %r218;
	abs.f32 	%f12, %f24;
	setp.lt.f32 	%p59, %f12, 0f4086232B;
	@%p59 bra 	$L__BB0_62;
	setp.lt.f64 	%p60, %fd106, 0d0000000000000000;
	add.f64 	%fd511, %fd106, 0d7FF0000000000000;
	selp.f64 	%fd546, 0d0000000000000000, %fd511, %p60;
	setp.geu.f32 	%p61, %f12, 0f40874800;
	@%p61 bra 	$L__BB0_62;
	shr.u32 	%r219, %r57, 31;
	add.s32 	%r220, %r57, %r219;
	shr.s32 	%r221, %r220, 1;
	shl.b32 	%r222, %r221, 20;
	add.s32 	%r223, %r59, %r222;
	mov.b64 	%fd512, {%r58, %r223};
	sub.s32 	%r224, %r57, %r221;
	shl.b32 	%r225, %r224, 20;
	add.s32 	%r226, %r225, 1072693248;
	mov.b32 	%r227, 0;
	mov.b64 	%fd513, {%r227, %r226};
	mul.f64 	%fd546, %fd513, %fd512;
$L__BB0_62:
	div.rn.f64 	%fd514, %fd546, %fd534;
	st.global.f64 	[%rd22+72], %fd514;
$L__BB0_63:
	ret;

}
	// .globl	_Z18backwardPassKernelPKdPKiS0_S0_S0_S0_PdS3_S3_S3_ii
.visible .entry _Z18backwardPassKernelPKdPKiS0_S0_S0_S0_PdS3_S3_S3_ii(
	.param .u64 .ptr .align 1 _Z18backwardPassKernelPKdPKiS0_S0_S0_S0_PdS3_S3_S3_ii_param_0,
	.param .u64 .ptr .align 1 _Z18backwardPassKernelPKdPKiS0_S0_S0_S0_PdS3_S3_S3_ii_param_1,
	.param .u64 .ptr .align 1 _Z18backwardPassKernelPKdPKiS0_S0_S0_S0_PdS3_S3_S3_ii_param_2,
	.param .u64 .ptr .align 1 _Z18backwardPassKernelPKdPKiS0_S0_S0_S0_PdS3_S3_S3_ii_param_3,
	.param .u64 .ptr .align 1 _Z18backwardPassKernelPKdPKiS0_S0_S0_S0_PdS3_S3_S3_ii_param_4,
	.param .u64 .ptr .align 1 _Z18backwardPassKernelPKdPKiS0_S0_S0_S0_PdS3_S3_S3_ii_param_5,
	.param .u64 .ptr .align 1 _Z18backwardPassKernelPKdPKiS0_S0_S0_S0_PdS3_S3_S3_ii_param_6,
	.param .u64 .ptr .align 1 _Z18backwardPassKernelPKdPKiS0_S0_S0_S0_PdS3_S3_S3_ii_param_7,
	.param .u64 .ptr .align 1 _Z18backwardPassKernelPKdPKiS0_S0_S0_S0_PdS3_S3_S3_ii_param_8,
	.param .u64 .ptr .align 1 _Z18backwardPassKernelPKdPKiS0_S0_S0_S0_PdS3_S3_S3_ii_param_9,
	.param .u32 _Z18backwardPassKernelPKdPKiS0_S0_S0_S0_PdS3_S3_S3_ii_param_10,
	.param .u32 _Z18backwardPassKernelPKdPKiS0_S0_S0_S0_PdS3_S3_S3_ii_param_11
)
{
	.local .align 16 .b8 	__local_depot1[8192];
	.reg .b64 	%SP;
	.reg .b64 	%SPL;
	.reg .pred 	%p<42>;
	.reg .b32 	%r<139>;
	.reg .b64 	%rd<170>;
	.reg .b64 	%fd<225>;

	mov.u64 	%SPL, __local_depot1;
	ld.param.u64 	%rd20, [_Z18backwardPassKernelPKdPKiS0_S0_S0_S0_PdS3_S3_S3_ii_param_9];
	ld.param.u32 	%r43, [_Z18backwardPassKernelPKdPKiS0_S0_S0_S0_PdS3_S3_S3_ii_param_10];
	cvta.to.global.u64 	%rd1, %rd20;
	add.u64 	%rd2, %SPL, 0;
	mov.u32 	%r44, %ctaid.x;
	mov.u32 	%r45, %ntid.x;
	mov.u32 	%r46, %tid.x;
	mad.lo.s32 	%r1, %r44, %r45, %r46;
	setp.ge.s32 	%p1, %r1, %r43;
	@%p1 bra 	$L__BB1_40;
	ld.param.u32 	%r105, [_Z18backwardPassKernelPKdPKiS0_S0_S0_S0_PdS3_S3_S3_ii_param_11];
	ld.param.u64 	%rd159, [_Z18backwardPassKernelPKdPKiS0_S0_S0_S0_PdS3_S3_S3_ii_param_4];
	ld.param.u64 	%rd152, [_Z18backwardPassKernelPKdPKiS0_S0_S0_S0_PdS3_S3_S3_ii_param_1];
	cvta.to.global.u64 	%rd22, %rd159;
	cvta.to.global.u64 	%rd23, %rd152;
	mul.wide.s32 	%rd24, %r1, 4;
	add.s64 	%rd25, %rd23, %rd24;
	mul.lo.s32 	%r2, %r1, 10;
	ld.global.nc.u32 	%r47, [%rd25];
	setp.eq.s32 	%p2, %r47, 0;
	selp.f64 	%fd13, 0d3FF0000000000000, 0d0000000000000000, %p2;
	mul.wide.s32 	%rd26, %r2, 8;
	add.s64 	%rd27, %rd22, %rd26;
	ld.global.nc.f64 	%fd14, [%rd27];
	sub.f64 	%fd1, %fd14, %fd13;
	setp.eq.s32 	%p3, %r47, 1;
	selp.f64 	%fd15, 0d3FF0000000000000, 0d0000000000000000, %p3;
	ld.global.nc.f64 	%fd16, [%rd27+8];
	sub.f64 	%fd2, %fd16, %fd15;
	st.local.v2.f64 	[%rd2], {%fd1, %fd2};
	setp.eq.s32 	%p4, %r47, 2;
	selp.f64 	%fd17, 0d3FF0000000000000, 0d0000000000000000, %p4;
	ld.global.nc.f64 	%fd18, [%rd27+16];
	sub.f64 	%fd3, %fd18, %fd17;
	setp.eq.s32 	%p5, %r47, 3;
	selp.f64 	%fd19, 0d3FF0000000000000, 0d0000000000000000, %p5;
	ld.global.nc.f64 	%fd20, [%rd27+24];
	sub.f64 	%fd4, %fd20, %fd19;
	st.local.v2.f64 	[%rd2+16], {%fd3, %fd4};
	setp.eq.s32 	%p6, %r47, 4;
	selp.f64 	%fd21, 0d3FF0000000000000, 0d0000000000000000, %p6;
	ld.global.nc.f64 	%fd22, [%rd27+32];
	sub.f64 	%fd5, %fd22, %fd21;
	setp.eq.s32 	%p7, %r47, 5;
	selp.f64 	%fd23, 0d3FF0000000000000, 0d0000000000000000, %p7;
	ld.global.nc.f64 	%fd24, [%rd27+40];
	sub.f64 	%fd6, %fd24, %fd23;
	st.local.v2.f64 	[%rd2+32], {%fd5, %fd6};
	setp.eq.s32 	%p8, %r47, 6;
	selp.f64 	%fd25, 0d3FF0000000000000, 0d0000000000000000, %p8;
	ld.global.nc.f64 	%fd26, [%rd27+48];
	sub.f64 	%fd7, %fd26, %fd25;
	setp.eq.s32 	%p9, %r47, 7;
	selp.f64 	%fd27, 0d3FF0000000000000, 0d0000000000000000, %p9;
	ld.global.nc.f64 	%fd28, [%rd27+56];
	sub.f64 	%fd8, %fd28, %fd27;
	st.local.v2.f64 	[%rd2+48], {%fd7, %fd8};
	setp.eq.s32 	%p10, %r47, 8;
	selp.f64 	%fd29, 0d3FF0000000000000, 0d0000000000000000, %p10;
	ld.global.nc.f64 	%fd30, [%rd27+64];
	sub.f64 	%fd9, %fd30, %fd29;
	setp.eq.s32 	%p11, %r47, 9;
	selp.f64 	%fd31, 0d3FF0000000000000, 0d0000000000000000, %p11;
	ld.global.nc.f64 	%fd32, [%rd27+72];
	sub.f64 	%fd10, %fd32, %fd31;
	st.local.v2.f64 	[%rd2+64], {%fd9, %fd10};
	mul.lo.s32 	%r48, %r105, %r1;
	cvt.s64.s32 	%rd3, %r48;
	setp.lt.s32 	%p12, %r105, 1;
	@%p12 bra 	$L__BB1_41;
	ld.param.u32 	%r106, [_Z18backwardPassKernelPKdPKiS0_S0_S0_S0_PdS3_S3_S3_ii_param_11];
	and.b32  	%r3, %r106, 15;
	and.b32  	%r4, %r106, 7;
	mov.b32 	%r123, 0;
$L__BB1_3:
	ld.param.u32 	%r107, [_Z18backwardPassKernelPKdPKiS0_S0_S0_S0_PdS3_S3_S3_ii_param_11];
	ld.param.u64 	%rd168, [_Z18backwardPassKernelPKdPKiS0_S0_S0_S0_PdS3_S3_S3_ii_param_9];
	add.s32 	%r51, %r107, -1;
	setp.lt.u32 	%p13, %r51, 15;
	mul.wide.u32 	%rd30, %r123, 8;
	add.s64 	%rd31, %rd2, %rd30;
	ld.local.f64 	%fd11, [%rd31];
	add.s32 	%r52, %r123, %r2;
	cvta.to.global.u64 	%rd32, %rd168;
	mul.wide.s32 	%rd33, %r52, 8;
	add.s64 	%rd34, %rd32, %rd33;
	st.global.f64 	[%rd34], %fd11;
	mul.lo.s32 	%r6, %r52, %r107;
	mov.b32 	%r126, 0;
	@%p13 bra 	$L__BB1_6;
	mov.b32 	%r124, 0;
$L__BB1_5:
	.pragma "nounroll";
	ld.param.u32 	%r108, [_Z18backwardPassKernelPKdPKiS0_S0_S0_S0_PdS3_S3_S3_ii_param_11];
	ld.param.u64 	%rd164, [_Z18backwardPassKernelPKdPKiS0_S0_S0_S0_PdS3_S3_S3_ii_param_8];
	ld.param.u64 	%rd155, [_Z18backwardPassKernelPKdPKiS0_S0_S0_S0_PdS3_S3_S3_ii_param_3];
	cvt.u64.u32 	%rd35, %r124;
	add.s64 	%rd36, %rd35, %rd3;
	cvta.to.global.u64 	%rd37, %rd155;
	shl.b64 	%rd38, %rd36, 3;
	add.s64 	%rd39, %rd37, %rd38;
	ld.global.nc.f64 	%fd33, [%rd39];
	mul.f64 	%fd34, %fd11, %fd33;
	add.s32 	%r54, %r124, %r6;
	cvta.to.global.u64 	%rd40, %rd164;
	mul.wide.s32 	%rd41, %r54, 8;
	add.s64 	%rd42, %rd40, %rd41;
	st.global.f64 	[%rd42], %fd34;
	ld.global.nc.f64 	%fd35, [%rd39+8];
	mul.f64 	%fd36, %fd11, %fd35;
	st.global.f64 	[%rd42+8], %fd36;
	ld.global.nc.f64 	%fd37, [%rd39+16];
	mul.f64 	%fd38, %fd11, %fd37;
	st.global.f64 	[%rd42+16], %fd38;
	ld.global.nc.f64 	%fd39, [%rd39+24];
	mul.f64 	%fd40, %fd11, %fd39;
	st.global.f64 	[%rd42+24], %fd40;
	ld.global.nc.f64 	%fd41, [%rd39+32];
	mul.f64 	%fd42, %fd11, %fd41;
	st.global.f64 	[%rd42+32], %fd42;
	ld.global.nc.f64 	%fd43, [%rd39+40];
	mul.f64 	%fd44, %fd11, %fd43;
	st.global.f64 	[%rd42+40], %fd44;
	ld.global.nc.f64 	%fd45, [%rd39+48];
	mul.f64 	%fd46, %fd11, %fd45;
	st.global.f64 	[%rd42+48], %fd46;
	ld.global.nc.f64 	%fd47, [%rd39+56];
	mul.f64 	%fd48, %fd11, %fd47;
	st.global.f64 	[%rd42+56], %fd48;
	ld.global.nc.f64 	%fd49, [%rd39+64];
	mul.f64 	%fd50, %fd11, %fd49;
	st.global.f64 	[%rd42+64], %fd50;
	ld.global.nc.f64 	%fd51, [%rd39+72];
	mul.f64 	%fd52, %fd11, %fd51;
	st.global.f64 	[%rd42+72], %fd52;
	ld.global.nc.f64 	%fd53, [%rd39+80];
	mul.f64 	%fd54, %fd11, %fd53;
	st.global.f64 	[%rd42+80], %fd54;
	ld.global.nc.f64 	%fd55, [%rd39+88];
	mul.f64 	%fd56, %fd11, %fd55;
	st.global.f64 	[%rd42+88], %fd56;
	ld.global.nc.f64 	%fd57, [%rd39+96];
	mul.f64 	%fd58, %fd11, %fd57;
	st.global.f64 	[%rd42+96], %fd58;
	ld.global.nc.f64 	%fd59, [%rd39+104];
	mul.f64 	%fd60, %fd11, %fd59;
	st.global.f64 	[%rd42+104], %fd60;
	ld.global.nc.f64 	%fd61, [%rd39+112];
	mul.f64 	%fd62, %fd11, %fd61;
	st.global.f64 	[%rd42+112], %fd62;
	ld.global.nc.f64 	%fd63, [%rd39+120];
	mul.f64 	%fd64, %fd11, %fd63;
	st.global.f64 	[%rd42+120], %fd64;
	add.s32 	%r124, %r124, 16;
	and.b32  	%r126, %r108, 2147483632;
	setp.ne.s32 	%p14, %r124, %r126;
	@%p14 bra 	$L__BB1_5;
$L__BB1_6:
	setp.eq.s32 	%p15, %r3, 0;
	@%p15 bra 	$L__BB1_16;
	add.s32 	%r55, %r3, -1;
	setp.lt.u32 	%p16, %r55, 7;
	@%p16 bra 	$L__BB1_9;
	ld.param.u64 	%rd165, [_Z18backwardPassKernelPKdPKiS0_S0_S0_S0_PdS3_S3_S3_ii_param_8];
	ld.param.u64 	%rd156, [_Z18backwardPassKernelPKdPKiS0_S0_S0_S0_PdS3_S3_S3_ii_param_3];
	cvt.u64.u32 	%rd43, %r126;
	add.s64 	%rd44, %rd43, %rd3;
	cvta.to.global.u64 	%rd45, %rd156;
	shl.b64 	%rd46, %rd44, 3;
	add.s64 	%rd47, %rd45, %rd46;
	ld.global.nc.f64 	%fd65, [%rd47];
	mul.f64 	%fd66, %fd11, %fd65;
	add.s32 	%r56, %r126, %r6;
	cvta.to.global.u64 	%rd48, %rd165;
	mul.wide.s32 	%rd49, %r56, 8;
	add.s64 	%rd50, %rd48, %rd49;
	st.global.f64 	[%rd50], %fd66;
	ld.global.nc.f64 	%fd67, [%rd47+8];
	mul.f64 	%fd68, %fd11, %fd67;
	st.global.f64 	[%rd50+8], %fd68;
	ld.global.nc.f64 	%fd69, [%rd47+16];
	mul.f64 	%fd70, %fd11, %fd69;
	st.global.f64 	[%rd50+16], %fd70;
	ld.global.nc.f64 	%fd71, [%rd47+24];
	mul.f64 	%fd72, %fd11, %fd71;
	st.global.f64 	[%rd50+24], %fd72;
	ld.global.nc.f64 	%fd73, [%rd47+32];
	mul.f64 	%fd74, %fd11, %fd73;
	st.global.f64 	[%rd50+32], %fd74;
	ld.global.nc.f64 	%fd75, [%rd47+40];
	mul.f64 	%fd76, %fd11, %fd75;
	st.global.f64 	[%rd50+40], %fd76;
	ld.global.nc.f64 	%fd77, [%rd47+48];
	mul.f64 	%fd78, %fd11, %fd77;
	st.global.f64 	[%rd50+48], %fd78;
	ld.global.nc.f64 	%fd79, [%rd47+56];
	mul.f64 	%fd80, %fd11, %fd79;
	st.global.f64 	[%rd50+56], %fd80;
	add.s32 	%r126, %r126, 8;
$L__BB1_9:
	setp.eq.s32 	%p17, %r4, 0;
	@%p17 bra 	$L__BB1_16;
	add.s32 	%r57, %r4, -1;
	setp.lt.u32 	%p18, %r57, 3;
	@%p18 bra 	$L__BB1_12;
	ld.param.u64 	%rd166, [_Z18backwardPassKernelPKdPKiS0_S0_S0_S0_PdS3_S3_S3_ii_param_8];
	ld.param.u64 	%rd157, [_Z18backwardPassKernelPKdPKiS0_S0_S0_S0_PdS3_S3_S3_ii_param_3];
	cvt.u64.u32 	%rd51, %r126;
	add.s64 	%rd52, %rd51, %rd3;
	cvta.to.global.u64 	%rd53, %rd157;
	shl.b64 	%rd54, %rd52, 3;
	add.s64 	%rd55, %rd53, %rd54;
	ld.global.nc.f64 	%fd81, [%rd55];
	mul.f64 	%fd82, %fd11, %fd81;
	add.s32 	%r58, %r126, %r6;
	cvta.to.global.u64 	%rd56, %rd166;
	mul.wide.s32 	%rd57, %r58, 8;
	add.s64 	%rd58, %rd56, %rd57;
	st.global.f64 	[%rd58], %fd82;
	ld.global.nc.f64 	%fd83, [%rd55+8];
	mul.f64 	%fd84, %fd11, %fd83;
	st.global.f64 	[%rd58+8], %fd84;
	ld.global.nc.f64 	%fd85, [%rd55+16];
	mul.f64 	%fd86, %fd11, %fd85;
	st.global.f64 	[%rd58+16], %fd86;
	ld.global.nc.f64 	%fd87, [%rd55+24];
	mul.f64 	%fd88, %fd11, %fd87;
	st.global.f64 	[%rd58+24], %fd88;
	add.s32 	%r126, %r126, 4;
$L__BB1_12:
	ld.param.u32 	%r109, [_Z18backwardPassKernelPKdPKiS0_S0_S0_S0_PdS3_S3_S3_ii_param_11];
	and.b32  	%r59, %r109, 3;
	setp.eq.s32 	%p19, %r59, 0;
	@%p19 bra 	$L__BB1_16;
	ld.param.u32 	%r110, [_Z18backwardPassKernelPKdPKiS0_S0_S0_S0_PdS3_S3_S3_ii_param_11];
	ld.param.u64 	%rd167, [_Z18backwardPassKernelPKdPKiS0_S0_S0_S0_PdS3_S3_S3_ii_param_8];
	ld.param.u64 	%rd158, [_Z18backwardPassKernelPKdPKiS0_S0_S0_S0_PdS3_S3_S3_ii_param_3];
	and.b32  	%r60, %r110, 3;
	setp.eq.s32 	%p20, %r60, 1;
	cvt.u64.u32 	%rd59, %r126;
	add.s64 	%rd60, %rd59, %rd3;
	cvta.to.global.u64 	%rd61, %rd158;
	shl.b64 	%rd62, %rd60, 3;
	add.s64 	%rd4, %rd61, %rd62;
	ld.global.nc.f64 	%fd89, [%rd4];
	mul.f64 	%fd90, %fd11, %fd89;
	add.s32 	%r61, %r126, %r6;
	cvta.to.global.u64 	%rd63, %rd167;
	mul.wide.s32 	%rd64, %r61, 8;
	add.s64 	%rd5, %rd63, %rd64;
	st.global.f64 	[%rd5], %fd90;
	@%p20 bra 	$L__BB1_16;
	ld.param.u32 	%r111, [_Z18backwardPassKernelPKdPKiS0_S0_S0_S0_PdS3_S3_S3_ii_param_11];
	and.b32  	%r62, %r111, 3;
	setp.eq.s32 	%p21, %r62, 2;
	ld.global.nc.f64 	%fd91, [%rd4+8];
	mul.f64 	%fd92, %fd11, %fd91;
	st.global.f64 	[%rd5+8], %fd92;
	@%p21 bra 	$L__BB1_16;
	ld.global.nc.f64 	%fd93, [%rd4+16];
	mul.f64 	%fd94, %fd11, %fd93;
	st.global.f64 	[%rd5+16], %fd94;
$L__BB1_16:
	add.s32 	%r123, %r123, 1;
	setp.ne.s32 	%p22, %r123, 10;
	@%p22 bra 	$L__BB1_3;
$L__BB1_17:
	ld.param.u32 	%r112, [_Z18backwardPassKernelPKdPKiS0_S0_S0_S0_PdS3_S3_S3_ii_param_11];
	setp.lt.s32 	%p23, %r112, 1;
	@%p23 bra 	$L__BB1_35;
	ld.param.u32 	%r113, [_Z18backwardPassKernelPKdPKiS0_S0_S0_S0_PdS3_S3_S3_ii_param_11];
	setp.eq.s32 	%p24, %r113, 1;
	mov.b32 	%r129, 0;
	@%p24 bra 	$L__BB1_21;
	mov.b32 	%r128, 0;
$L__BB1_20:
	ld.param.u32 	%r114, [_Z18backwardPassKernelPKdPKiS0_S0_S0_S0_PdS3_S3_S3_ii_param_11];
	ld.param.u64 	%rd160, [_Z18backwardPassKernelPKdPKiS0_S0_S0_S0_PdS3_S3_S3_ii_param_5];
	ld.param.u64 	%rd153, [_Z18backwardPassKernelPKdPKiS0_S0_S0_S0_PdS3_S3_S3_ii_param_2];
	cvt.u64.u32 	%rd65, %r128;
	cvta.to.global.u64 	%rd66, %rd160;
	mul.wide.u32 	%rd67, %r128, 8;
	add.s64 	%rd68, %rd66, %rd67;
	ld.global.nc.f64 	%fd95, [%rd68];
	fma.rn.f64 	%fd96, %fd95, %fd1, 0d0000000000000000;
	add.s32 	%r65, %r114, %r128;
	mul.wide.u32 	%rd69, %r65, 8;
	add.s64 	%rd70, %rd66, %rd69;
	ld.global.nc.f64 	%fd97, [%rd70];
	fma.rn.f64 	%fd98, %fd97, %fd2, %fd96;
	add.s32 	%r66, %r65, %r114;
	mul.wide.u32 	%rd71, %r66, 8;
	add.s64 	%rd72, %rd66, %rd71;
	ld.global.nc.f64 	%fd99, [%rd72];
	fma.rn.f64 	%fd100, %fd99, %fd3, %fd98;
	add.s32 	%r67, %r66, %r114;
	mul.wide.u32 	%rd73, %r67, 8;
	add.s64 	%rd74, %rd66, %rd73;
	ld.global.nc.f64 	%fd101, [%rd74];
	fma.rn.f64 	%fd102, %fd101, %fd4, %fd100;
	add.s32 	%r68, %r67, %r114;
	mul.wide.u32 	%rd75, %r68, 8;
	add.s64 	%rd76, %rd66, %rd75;
	ld.global.nc.f64 	%fd103, [%rd76];
	fma.rn.f64 	%fd104, %fd103, %fd5, %fd102;
	add.s32 	%r69, %r68, %r114;
	mul.wide.u32 	%rd77, %r69, 8;
	add.s64 	%rd78, %rd66, %rd77;
	ld.global.nc.f64 	%fd105, [%rd78];
	fma.rn.f64 	%fd106, %fd105, %fd6, %fd104;
	add.s32 	%r70, %r69, %r114;
	mul.wide.u32 	%rd79, %r70, 8;
	add.s64 	%rd80, %rd66, %rd79;
	ld.global.nc.f64 	%fd107, [%rd80];
	fma.rn.f64 	%fd108, %fd107, %fd7, %fd106;
	add.s32 	%r71, %r70, %r114;
	mul.wide.u32 	%rd81, %r71, 8;
	add.s64 	%rd82, %rd66, %rd81;
	ld.global.nc.f64 	%fd109, [%rd82];
	fma.rn.f64 	%fd110, %fd109, %fd8, %fd108;
	add.s32 	%r72, %r71, %r114;
	mul.wide.u32 	%rd83, %r72, 8;
	add.s64 	%rd84, %rd66, %rd83;
	ld.global.nc.f64 	%fd111, [%rd84];
	fma.rn.f64 	%fd112, %fd111, %fd9, %fd110;
	add.s32 	%r73, %r72, %r114;
	mul.wide.u32 	%rd85, %r73, 8;
	add.s64 	%rd86, %rd66, %rd85;
	ld.global.nc.f64 	%fd113, [%rd86];
	fma.rn.f64 	%fd114, %fd113, %fd10, %fd112;
	add.s64 	%rd87, %rd65, %rd3;
	cvta.to.global.u64 	%rd88, %rd153;
	shl.b64 	%rd89, %rd87, 3;
	add.s64 	%rd90, %rd88, %rd89;
	ld.global.nc.f64 	%fd115, [%rd90];
	setp.gt.f64 	%p25, %fd115, 0d0000000000000000;
	selp.f64 	%fd116, 0d3FF0000000000000, 0d0000000000000000, %p25;
	mul.f64 	%fd117, %fd114, %fd116;
	add.s64 	%rd91, %rd2, %rd67;
	ld.global.nc.f64 	%fd118, [%rd68+8];
	fma.rn.f64 	%fd119, %fd118, %fd1, 0d0000000000000000;
	ld.global.nc.f64 	%fd120, [%rd70+8];
	fma.rn.f64 	%fd121, %fd120, %fd2, %fd119;
	ld.global.nc.f64 	%fd122, [%rd72+8];
	fma.rn.f64 	%fd123, %fd122, %fd3, %fd121;
	ld.global.nc.f64 	%fd124, [%rd74+8];
	fma.rn.f64 	%fd125, %fd124, %fd4, %fd123;
	ld.global.nc.f64 	%fd126, [%rd76+8];
	fma.rn.f64 	%fd127, %fd126, %fd5, %fd125;
	ld.global.nc.f64 	%fd128, [%rd78+8];
	fma.rn.f64 	%fd129, %fd128, %fd6, %fd127;
	mul.lo.s32 	%r74, %r114, 6;
	mul.wide.u32 	%rd92, %r74, 8;
	add.s64 	%rd93, %rd68, %rd92;
	ld.global.nc.f64 	%fd130, [%rd93+8];
	fma.rn.f64 	%fd131, %fd130, %fd7, %fd129;
	mul.lo.s32 	%r75, %r114, 7;
	mul.wide.u32 	%rd94, %r75, 8;
	add.s64 	%rd95, %rd68, %rd94;
	ld.global.nc.f64 	%fd132, [%rd95+8];
	fma.rn.f64 	%fd133, %fd132, %fd8, %fd131;
	shl.b32 	%r76, %r114, 3;
	mul.wide.u32 	%rd96, %r76, 8;
	add.s64 	%rd97, %rd68, %rd96;
	ld.global.nc.f64 	%fd134, [%rd97+8];
	fma.rn.f64 	%fd135, %fd134, %fd9, %fd133;
	mul.lo.s32 	%r77, %r114, 9;
	mul.wide.u32 	%rd98, %r77, 8;
	add.s64 	%rd99, %rd68, %rd98;
	ld.global.nc.f64 	%fd136, [%rd99+8];
	fma.rn.f64 	%fd137, %fd136, %fd10, %fd135;
	ld.global.nc.f64 	%fd138, [%rd90+8];
	setp.gt.f64 	%p26, %fd138, 0d0000000000000000;
	selp.f64 	%fd139, 0d3FF0000000000000, 0d0000000000000000, %p26;
	mul.f64 	%fd140, %fd137, %fd139;
	st.local.v2.f64 	[%rd91], {%fd117, %fd140};
	add.s32 	%r128, %r128, 2;
	and.b32  	%r129, %r114, 2147483646;
	setp.ne.s32 	%p27, %r128, %r129;
	@%p27 bra 	$L__BB1_20;
$L__BB1_21:
	ld.param.u32 	%r115, [_Z18backwardPassKernelPKdPKiS0_S0_S0_S0_PdS3_S3_S3_ii_param_11];
	and.b32  	%r78, %r115, 1;
	setp.eq.b32 	%p28, %r78, 1;
	not.pred 	%p29, %p28;
	@%p29 bra 	$L__BB1_23;
	ld.param.u32 	%r116, [_Z18backwardPassKernelPKdPKiS0_S0_S0_S0_PdS3_S3_S3_ii_param_11];
	ld.param.u64 	%rd161, [_Z18backwardPassKernelPKdPKiS0_S0_S0_S0_PdS3_S3_S3_ii_param_5];
	ld.param.u64 	%rd154, [_Z18backwardPassKernelPKdPKiS0_S0_S0_S0_PdS3_S3_S3_ii_param_2];
	cvt.u64.u32 	%rd100, %r129;
	cvta.to.global.u64 	%rd101, %rd161;
	mul.wide.u32 	%rd102, %r129, 8;
	add.s64 	%rd103, %rd101, %rd102;
	ld.global.nc.f64 	%fd141, [%rd103];
	fma.rn.f64 	%fd142, %fd141, %fd1, 0d0000000000000000;
	add.s32 	%r79, %r116, %r129;
	mul.wide.u32 	%rd104, %r79, 8;
	add.s64 	%rd105, %rd101, %rd104;
	ld.global.nc.f64 	%fd143, [%rd105];
	fma.rn.f64 	%fd144, %fd143, %fd2, %fd142;
	add.s32 	%r80, %r79, %r116;
	mul.wide.u32 	%rd106, %r80, 8;
	add.s64 	%rd107, %rd101, %rd106;
	ld.global.nc.f64 	%fd145, [%rd107];
	fma.rn.f64 	%fd146, %fd145, %fd3, %fd144;
	add.s32 	%r81, %r80, %r116;
	mul.wide.u32 	%rd108, %r81, 8;
	add.s64 	%rd109, %rd101, %rd108;
	ld.global.nc.f64 	%fd147, [%rd109];
	fma.rn.f64 	%fd148, %fd147, %fd4, %fd146;
	add.s32 	%r82, %r81, %r116;
	mul.wide.u32 	%rd110, %r82, 8;
	add.s64 	%rd111, %rd101, %rd110;
	ld.global.nc.f64 	%fd149, [%rd111];
	fma.rn.f64 	%fd150, %fd149, %fd5, %fd148;
	add.s32 	%r83, %r82, %r116;
	mul.wide.u32 	%rd112, %r83, 8;
	add.s64 	%rd113, %rd101, %rd112;
	ld.global.nc.f64 	%fd151, [%rd113];
	fma.rn.f64 	%fd152, %fd151, %fd6, %fd150;
	add.s32 	%r84, %r83, %r116;
	mul.wide.u32 	%rd114, %r84, 8;
	add.s64 	%rd115, %rd101, %rd114;
	ld.global.nc.f64 	%fd153, [%rd115];
	fma.rn.f64 	%fd154, %fd153, %fd7, %fd152;
	add.s32 	%r85, %r84, %r116;
	mul.wide.u32 	%rd116, %r85, 8;
	add.s64 	%rd117, %rd101, %rd116;
	ld.global.nc.f64 	%fd155, [%rd117];
	fma.rn.f64 	%fd156, %fd155, %fd8, %fd154;
	add.s32 	%r86, %r85, %r116;
	mul.wide.u32 	%rd118, %r86, 8;
	add.s64 	%rd119, %rd101, %rd118;
	ld.global.nc.f64 	%fd157, [%rd119];
	fma.rn.f64 	%fd158, %fd157, %fd9, %fd156;
	add.s32 	%r87, %r86, %r116;
	mul.wide.u32 	%rd120, %r87, 8;
	add.s64 	%rd121, %rd101, %rd120;
	ld.global.nc.f64 	%fd159, [%rd121];
	fma.rn.f64 	%fd160, %fd159, %fd10, %fd158;
	add.s64 	%rd122, %rd100, %rd3;
	cvta.to.global.u64 	%rd123, %rd154;
	shl.b64 	%rd124, %rd122, 3;
	add.s64 	%rd125, %rd123, %rd124;
	ld.global.nc.f64 	%fd161, [%rd125];
	setp.gt.f64 	%p30, %fd161, 0d0000000000000000;
	selp.f64 	%fd162, 0d3FF0000000000000, 0d0000000000000000, %p30;
	mul.f64 	%fd163, %fd160, %fd162;
	add.s64 	%rd126, %rd2, %rd102;
	st.local.f64 	[%rd126], %fd163;
$L__BB1_23:
	ld.param.u32 	%r117, [_Z18backwardPassKernelPKdPKiS0_S0_S0_S0_PdS3_S3_S3_ii_param_11];
	ld.param.u64 	%rd163, [_Z18backwardPassKernelPKdPKiS0_S0_S0_S0_PdS3_S3_S3_ii_param_7];
	cvta.to.global.u64 	%rd6, %rd163;
	add.s32 	%r89, %r117, -1;
	and.b32  	%r20, %r117, 15;
	setp.lt.u32 	%p31, %r89, 15;
	mov.b32 	%r132, 0;
	@%p31 bra 	$L__BB1_26;
	ld.param.u32 	%r118, [_Z18backwardPassKernelPKdPKiS0_S0_S0_S0_PdS3_S3_S3_ii_param_11];
	and.b32  	%r132, %r118, 2147483632;
	mov.b32 	%r130, 0;
	cvt.u32.u64 	%r91, %rd3;
$L__BB1_25:
	.pragma "nounroll";
	mul.wide.u32 	%rd127, %r130, 8;
	add.s64 	%rd128, %rd2, %rd127;
	ld.local.v2.f64 	{%fd164, %fd165}, [%rd128];
	add.s32 	%r92, %r130, %r91;
	mul.wide.s32 	%rd129, %r92, 8;
	add.s64 	%rd130, %rd6, %rd129;
	st.global.f64 	[%rd130], %fd164;
	st.global.f64 	[%rd130+8], %fd165;
	ld.local.v2.f64 	{%fd166, %fd167}, [%rd128+16];
	st.global.f64 	[%rd130+16], %fd166;
	st.global.f64 	[%rd130+24], %fd167;
	ld.local.v2.f64 	{%fd168, %fd169}, [%rd128+32];
	st.global.f64 	[%rd130+32], %fd168;
	st.global.f64 	[%rd130+40], %fd169;
	ld.local.v2.f64 	{%fd170, %fd171}, [%rd128+48];
	st.global.f64 	[%rd130+48], %fd170;
	st.global.f64 	[%rd130+56], %fd171;
	ld.local.v2.f64 	{%fd172, %fd173}, [%rd128+64];
	st.global.f64 	[%rd130+64], %fd172;
	st.global.f64 	[%rd130+72], %fd173;
	ld.local.v2.f64 	{%fd174, %fd175}, [%rd128+80];
	st.global.f64 	[%rd130+80], %fd174;
	st.global.f64 	[%rd130+88], %fd175;
	ld.local.v2.f64 	{%fd176, %fd177}, [%rd128+96];
	st.global.f64 	[%rd130+96], %fd176;
	st.global.f64 	[%rd130+104], %fd177;
	ld.local.v2.f64 	{%fd178, %fd179}, [%rd128+112];
	st.global.f64 	[%rd130+112], %fd178;
	st.global.f64 	[%rd130+120], %fd179;
	add.s32 	%r130, %r130, 16;
	setp.ne.s32 	%p32, %r130, %r132;
	@%p32 bra 	$L__BB1_25;
$L__BB1_26:
	setp.eq.s32 	%p33, %r20, 0;
	@%p33 bra 	$L__BB1_35;
	ld.param.u32 	%r119, [_Z18backwardPassKernelPKdPKiS0_S0_S0_S0_PdS3_S3_S3_ii_param_11];
	and.b32  	%r25, %r119, 7;
	setp.lt.u32 	%p34, %r20, 8;
	@%p34 bra 	$L__BB1_29;
	cvt.u32.u64 	%r93, %rd3;
	mul.wide.u32 	%rd131, %r132, 8;
	add.s64 	%rd132, %rd2, %rd131;
	ld.local.f64 	%fd180, [%rd132];
	add.s32 	%r94, %r132, %r93;
	mul.wide.s32 	%rd133, %r94, 8;
	add.s64 	%rd134, %rd6, %rd133;
	st.global.f64 	[%rd134], %fd180;
	ld.local.f64 	%fd181, [%rd132+8];
	st.global.f64 	[%rd134+8], %fd181;
	ld.local.f64 	%fd182, [%rd132+16];
	st.global.f64 	[%rd134+16], %fd182;
	ld.local.f64 	%fd183, [%rd132+24];
	st.global.f64 	[%rd134+24], %fd183;
	ld.local.f64 	%fd184, [%rd132+32];
	st.global.f64 	[%rd134+32], %fd184;
	ld.local.f64 	%fd185, [%rd132+40];
	st.global.f64 	[%rd134+40], %fd185;
	ld.local.f64 	%fd186, [%rd132+48];
	st.global.f64 	[%rd134+48], %fd186;
	ld.local.f64 	%fd187, [%rd132+56];
	st.global.f64 	[%rd134+56], %fd187;
	add.s32 	%r132, %r132, 8;
$L__BB1_29:
	setp.eq.s32 	%p35, %r25, 0;
	@%p35 bra 	$L__BB1_35;
	ld.param.u32 	%r120, [_Z18backwardPassKernelPKdPKiS0_S0_S0_S0_PdS3_S3_S3_ii_param_11];
	and.b32  	%r28, %r120, 3;
	setp.lt.u32 	%p36, %r25, 4;
	@%p36 bra 	$L__BB1_32;
	cvt.u32.u64 	%r95, %rd3;
	mul.wide.u32 	%rd135, %r132, 8;
	add.s64 	%rd136, %rd2, %rd135;
	ld.local.f64 	%fd188, [%rd136];
	add.s32 	%r96, %r132, %r95;
	mul.wide.s32 	%rd137, %r96, 8;
	add.s64 	%rd138, %rd6, %rd137;
	st.global.f64 	[%rd138], %fd188;
	ld.local.f64 	%fd189, [%rd136+8];
	st.global.f64 	[%rd138+8], %fd189;
	ld.local.f64 	%fd190, [%rd136+16];
	st.global.f64 	[%rd138+16], %fd190;
	ld.local.f64 	%fd191, [%rd136+24];
	st.global.f64 	[%rd138+24], %fd191;
	add.s32 	%r132, %r132, 4;
$L__BB1_32:
	setp.eq.s32 	%p37, %r28, 0;
	@%p37 bra 	$L__BB1_35;
	mov.b32 	%r135, 0;
	cvt.u32.u64 	%r98, %rd3;
$L__BB1_34:
	.pragma "nounroll";
	mul.wide.u32 	%rd139, %r132, 8;
	add.s64 	%rd140, %rd2, %rd139;
	ld.local.f64 	%fd192, [%rd140];
	add.s32 	%r99, %r132, %r98;
	mul.wide.s32 	%rd141, %r99, 8;
	add.s64 	%rd142, %rd6, %rd141;
	st.global.f64 	[%rd142], %fd192;
	add.s32 	%r132, %r132, 1;
	add.s32 	%r135, %r135, 1;
	setp.ne.s32 	%p38, %r135, %r28;
	@%p38 bra 	$L__BB1_34;
$L__BB1_35:
	ld.param.u32 	%r121, [_Z18backwardPassKernelPKdPKiS0_S0_S0_S0_PdS3_S3_S3_ii_param_11];
	setp.lt.s32 	%p39, %r121, 1;
	@%p39 bra 	$L__BB1_40;
	ld.param.u64 	%rd162, [_Z18backwardPassKernelPKdPKiS0_S0_S0_S0_PdS3_S3_S3_ii_param_6];
	ld.param.u64 	%rd151, [_Z18backwardPassKernelPKdPKiS0_S0_S0_S0_PdS3_S3_S3_ii_param_0];
	mul.lo.s32 	%r101, %r1, 784;
	mul.wide.s32 	%rd143, %r101, 8;
	cvta.to.global.u64 	%rd144, %rd151;
	add.s64 	%rd145, %rd143, %rd144;
	add.s64 	%rd7, %rd145, 64;
	cvta.to.global.u64 	%rd146, %rd162;
	add.s64 	%rd8, %rd146, 64;
	mov.b32 	%r136, 0;
	cvt.u32.u64 	%r103, %rd3;
$L__BB1_37:
	mul.wide.u32 	%rd147, %r136, 8;
	add.s64 	%rd148, %rd2, %rd147;
	ld.local.f64 	%fd12, [%rd148];
	add.s32 	%r104, %r136, %r103;
	mul.lo.s32 	%r137, %r104, 784;
	mov.b32 	%r138, 0;
	mov.u64 	%rd169, %rd7;
$L__BB1_38:
	mul.wide.s32 	%rd149, %r137, 8;
	add.s64 	%rd150, %rd8, %rd149;
	ld.global.nc.f64 	%fd193, [%rd169+-64];
	mul.f64 	%fd194, %fd12, %fd193;
	st.global.f64 	[%rd150+-64], %fd194;
	ld.global.nc.f64 	%fd195, [%rd169+-56];
	mul.f64 	%fd196, %fd12, %fd195;
	st.global.f64 	[%rd150+-56], %fd196;
	ld.global.nc.f64 	%fd197, [%rd169+-48];
	mul.f64 	%fd198, %fd12, %fd197;
	st.global.f64 	[%rd150+-48], %fd198;
	ld.global.nc.f64 	%fd199, [%rd169+-40];
	mul.f64 	%fd200, %fd12, %fd199;
	st.global.f64 	[%rd150+-40], %fd200;
	ld.global.nc.f64 	%fd201, [%rd169+-32];
	mul.f64 	%fd202, %fd12, %fd201;
	st.global.f64 	[%rd150+-32], %fd202;
	ld.global.nc.f64 	%fd203, [%rd169+-24];
	mul.f64 	%fd204, %fd12, %fd203;
	st.global.f64 	[%rd150+-24], %fd204;
	ld.global.nc.f64 	%fd205, [%rd169+-16];
	mul.f64 	%fd206, %fd12, %fd205;
	st.global.f64 	[%rd150+-16], %fd206;
	ld.global.nc.f64 	%fd207, [%rd169+-8];
	mul.f64 	%fd208, %fd12, %fd207;
	st.global.f64 	[%rd150+-8], %fd208;
	ld.global.nc.f64 	%fd209, [%rd169];
	mul.f64 	%fd210, %fd12, %fd209;
	st.global.f64 	[%rd150], %fd210;
	ld.global.nc.f64 	%fd211, [%rd169+8];
	mul.f64 	%fd212, %fd12, %fd211;
	st.global.f64 	[%rd150+8], %fd212;
	ld.global.nc.f64 	%fd213, [%rd169+16];
	mul.f64 	%fd214, %fd12, %fd213;
	st.global.f64 	[%rd150+16], %fd214;
	ld.global.nc.f64 	%fd215, [%rd169+24];
	mul.f64 	%fd216, %fd12, %fd215;
	st.global.f64 	[%rd150+24], %fd216;
	ld.global.nc.f64 	%fd217, [%rd169+32];
	mul.f64 	%fd218, %fd12, %fd217;
	st.global.f64 	[%rd150+32], %fd218;
	ld.global.nc.f64 	%fd219, [%rd169+40];
	mul.f64 	%fd220, %fd12, %fd219;
	st.global.f64 	[%rd150+40], %fd220;
	ld.global.nc.f64 	%fd221, [%rd169+48];
	mul.f64 	%fd222, %fd12, %fd221;
	st.global.f64 	[%rd150+48], %fd222;
	ld.global.nc.f64 	%fd223, [%rd169+56];
	mul.f64 	%fd224, %fd12, %fd223;
	st.global.f64 	[%rd150+56], %fd224;
	add.s32 	%r138, %r138, 16;
	add.s64 	%rd169, %rd169, 128;
	add.s32 	%r137, %r137, 16;
	setp.ne.s32 	%p40, %r138, 784;
	@%p40 bra 	$L__BB1_38;
	ld.param.u32 	%r122, [_Z18backwardPassKernelPKdPKiS0_S0_S0_S0_PdS3_S3_S3_ii_param_11];
	add.s32 	%r136, %r136, 1;
	setp.ne.s32 	%p41, %r136, %r122;
	@%p41 bra 	$L__BB1_37;
$L__BB1_40:
	ret;
$L__BB1_41:
	add.s64 	%rd29, %rd1, %rd26;
	st.global.f64 	[%rd29], %fd1;
	st.global.f64 	[%rd29+8], %fd2;
	st.global.f64 	[%rd29+16], %fd3;
	st.global.f64 	[%rd29+24], %fd4;
	st.global.f64 	[%rd29+32], %fd5;
	st.global.f64 	[%rd29+40], %fd6;
	st.global.f64 	[%rd29+48], %fd7;
	st.global.f64 	[%rd29+56], %fd8;
	st.global.f64 	[%rd29+64], %fd9;
	st.global.f64 	[%rd29+72], %fd10;
	bra.uni 	$L__BB1_17;

}
	// .globl	_Z19reduceAndUpdateW2B2PdS_PKdS1_dii
.visible .entry _Z19reduceAndUpdateW2B2PdS_PKdS1_dii(
	.param .u64 .ptr .align 1 _Z19reduceAndUpdateW2B2PdS_PKdS1_dii_param_0,
	.param .u64 .ptr .align 1 _Z19reduceAndUpdateW2B2PdS_PKdS1_dii_param_1,
	.param .u64 .ptr .align 1 _Z19reduceAndUpdateW2B2PdS_PKdS1_dii_param_2,
	.param .u64 .ptr .align 1 _Z19reduceAndUpdateW2B2PdS_PKdS1_dii_param_3,
	.param .f64 _Z19reduceAndUpdateW2B2PdS_PKdS1_dii_param_4,
	.param .u32 _Z19reduceAndUpdateW2B2PdS_PKdS1_dii_param_5,
	.param .u32 _Z19reduceAndUpdateW2B2PdS_PKdS1_dii_param_6
)
{
	.reg .pred 	%p<21>;
	.reg .b32 	%r<76>;
	.reg .b64 	%rd<67>;
	.reg .b64 	%fd<176>;

	ld.param.u64 	%rd3, [_Z19reduceAndUpdateW2B2PdS_PKdS1_dii_param_0];
	ld.param.u64 	%rd4, [_Z19reduceAndUpdateW2B2PdS_PKdS1_dii_param_1];
	ld.param.u64 	%rd5, [_Z19reduceAndUpdateW2B2PdS_PKdS1_dii_param_2];
	ld.param.u64 	%rd6, [_Z19reduceAndUpdateW2B2PdS_PKdS1_dii_param_3];
	ld.param.f64 	%fd27, [_Z19reduceAndUpdateW2B2PdS_PKdS1_dii_param_4];
	ld.param.u32 	%r47, [_Z19reduceAndUpdateW2B2PdS_PKdS1_dii_param_5];
	ld.param.u32 	%r48, [_Z19reduceAndUpdateW2B2PdS_PKdS1_dii_param_6];
	cvta.to.global.u64 	%rd1, %rd5;
	cvta.to.global.u64 	%rd2, %rd6;
	mov.u32 	%r49, %ctaid.x;
	mov.u32 	%r50, %ntid.x;
	mul.lo.s32 	%r1, %r49, %r50;
	mov.u32 	%r2, %tid.x;
	add.s32 	%r3, %r1, %r2;
	mul.lo.s32 	%r4, %r48, 10;
	setp.ge.s32 	%p1, %r3, %r4;
	@%p1 bra 	$L__BB2_15;
	setp.lt.s32 	%p2, %r47, 1;
	mov.f64 	%fd166, 0d0000000000000000;
	@%p2 bra 	$L__BB2_14;
	and.b32  	%r5, %r47, 15;
	setp.lt.u32 	%p3, %r47, 16;
	mov.f64 	%fd166, 0d0000000000000000;
	mov.b32 	%r65, 0;
	@%p3 bra 	$L__BB2_5;
	and.b32  	%r65, %r47, 2147483632;
	neg.s32 	%r63, %r65;
	mul.lo.s32 	%r8, %r48, 160;
	mov.f64 	%fd166, 0d0000000000000000;
	mul.wide.s32 	%rd9, %r4, 8;
	mov.u32 	%r62, %r3;
$L__BB2_4:
	.pragma "nounroll";
	mul.wide.s32 	%rd7, %r62, 8;
	add.s64 	%rd8, %rd1, %rd7;
	ld.global.nc.f64 	%fd32, [%rd8];
	add.f64 	%fd33, %fd166, %fd32;
	add.s64 	%rd10, %rd8, %rd9;
	ld.global.nc.f64 	%fd34, [%rd10];
	add.f64 	%fd35, %fd33, %fd34;
	add.s64 	%rd11, %rd10, %rd9;
	ld.global.nc.f64 	%fd36, [%rd11];
	add.f64 	%fd37, %fd35, %fd36;
	add.s64 	%rd12, %rd11, %rd9;
	ld.global.nc.f64 	%fd38, [%rd12];
	add.f64 	%fd39, %fd37, %fd38;
	add.s64 	%rd13, %rd12, %rd9;
	ld.global.nc.f64 	%fd40, [%rd13];
	add.f64 	%fd41, %fd39, %fd40;
	add.s64 	%rd14, %rd13, %rd9;
	ld.global.nc.f64 	%fd42, [%rd14];
	add.f64 	%fd43, %fd41, %fd42;
	add.s64 	%rd15, %rd14, %rd9;
	ld.global.nc.f64 	%fd44, [%rd15];
	add.f64 	%fd45, %fd43, %fd44;
	add.s64 	%rd16, %rd15, %rd9;
	ld.global.nc.f64 	%fd46, [%rd16];
	add.f64 	%fd47, %fd45, %fd46;
	add.s64 	%rd17, %rd16, %rd9;
	ld.global.nc.f64 	%fd48, [%rd17];
	add.f64 	%fd49, %fd47, %fd48;
	add.s64 	%rd18, %rd17, %rd9;
	ld.global.nc.f64 	%fd50, [%rd18];
	add.f64 	%fd51, %fd49, %fd50;
	add.s64 	%rd19, %rd18, %rd9;
	ld.global.nc.f64 	%fd52, [%rd19];
	add.f64 	%fd53, %fd51, %fd52;
	add.s64 	%rd20, %rd19, %rd9;
	ld.global.nc.f64 	%fd54, [%rd20];
	add.f64 	%fd55, %fd53, %fd54;
	add.s64 	%rd21, %rd20, %rd9;
	ld.global.nc.f64 	%fd56, [%rd21];
	add.f64 	%fd57, %fd55, %fd56;
	add.s64 	%rd22, %rd21, %rd9;
	ld.global.nc.f64 	%fd58, [%rd22];
	add.f64 	%fd59, %fd57, %fd58;
	add.s64 	%rd23, %rd22, %rd9;
	ld.global.nc.f64 	%fd60, [%rd23];
	add.f64 	%fd61, %fd59, %fd60;
	add.s64 	%rd24, %rd23, %rd9;
	ld.global.nc.f64 	%fd62, [%rd24];
	add.f64 	%fd166, %fd61, %fd62;
	add.s32 	%r63, %r63, 16;
	add.s32 	%r62, %r62, %r8;
	setp.ne.s32 	%p4, %r63, 0;
	@%p4 bra 	$L__BB2_4;
$L__BB2_5:
	setp.eq.s32 	%p5, %r5, 0;
	@%p5 bra 	$L__BB2_14;
	and.b32  	%r14, %r47, 7;
	setp.lt.u32 	%p6, %r5, 8;
	@%p6 bra 	$L__BB2_8;
	mad.lo.s32 	%r52, %r65, %r4, %r3;
	mul.wide.s32 	%rd25, %r52, 8;
	add.s64 	%rd26, %rd1, %rd25;
	ld.global.nc.f64 	%fd64, [%rd26];
	add.f64 	%fd65, %fd166, %fd64;
	mul.wide.s32 	%rd27, %r4, 8;
	add.s64 	%rd28, %rd26, %rd27;
	ld.global.nc.f64 	%fd66, [%rd28];
	add.f64 	%fd67, %fd65, %fd66;
	add.s64 	%rd29, %rd28, %rd27;
	ld.global.nc.f64 	%fd68, [%rd29];
	add.f64 	%fd69, %fd67, %fd68;
	add.s64 	%rd30, %rd29, %rd27;
	ld.global.nc.f64 	%fd70, [%rd30];
	add.f64 	%fd71, %fd69, %fd70;
	add.s64 	%rd31, %rd30, %rd27;
	ld.global.nc.f64 	%fd72, [%rd31];
	add.f64 	%fd73, %fd71, %fd72;
	add.s64 	%rd32, %rd31, %rd27;
	ld.global.nc.f64 	%fd74, [%rd32];
	add.f64 	%fd75, %fd73, %fd74;
	add.s64 	%rd33, %rd32, %rd27;
	ld.global.nc.f64 	%fd76, [%rd33];
	add.f64 	%fd77, %fd75, %fd76;
	add.s64 	%rd34, %rd33, %rd27;
	ld.global.nc.f64 	%fd78, [%rd34];
	add.f64 	%fd166, %fd77, %fd78;
	add.s32 	%r65, %r65, 8;
$L__BB2_8:
	setp.eq.s32 	%p7, %r14, 0;
	@%p7 bra 	$L__BB2_14;
	and.b32  	%r17, %r47, 3;
	setp.lt.u32 	%p8, %r14, 4;
	@%p8 bra 	$L__BB2_11;
	mad.lo.s32 	%r53, %r65, %r4, %r3;
	mul.wide.s32 	%rd35, %r53, 8;
	add.s64 	%rd36, %rd1, %rd35;
	ld.global.nc.f64 	%fd80, [%rd36];
	add.f64 	%fd81, %fd166, %fd80;
	mul.wide.s32 	%rd37, %r4, 8;
	add.s64 	%rd38, %rd36, %rd37;
	ld.global.nc.f64 	%fd82, [%rd38];
	add.f64 	%fd83, %fd81, %fd82;
	add.s64 	%rd39, %rd38, %rd37;
	ld.global.nc.f64 	%fd84, [%rd39];
	add.f64 	%fd85, %fd83, %fd84;
	add.s64 	%rd40, %rd39, %rd37;
	ld.global.nc.f64 	%fd86, [%rd40];
	add.f64 	%fd166, %fd85, %fd86;
	add.s32 	%r65, %r65, 4;
$L__BB2_11:
	setp.eq.s32 	%p9, %r17, 0;
	@%p9 bra 	$L__BB2_14;
	mul.lo.s32 	%r54, %r65, %r48;
	mad.lo.s32 	%r55, %r54, 10, %r2;
	add.s32 	%r68, %r55, %r1;
	neg.s32 	%r67, %r17;
$L__BB2_13:
	.pragma "nounroll";
	mul.wide.s32 	%rd41, %r68, 8;
	add.s64 	%rd42, %rd1, %rd41;
	ld.global.nc.f64 	%fd87, [%rd42];
	add.f64 	%fd166, %fd166, %fd87;
	add.s32 	%r68, %r68, %r4;
	add.s32 	%r67, %r67, 1;
	setp.ne.s32 	%p10, %r67, 0;
	@%p10 bra 	$L__BB2_13;
$L__BB2_14:
	cvt.rn.f64.s32 	%fd88, %r47;
	div.rn.f64 	%fd89, %fd166, %fd88;
	mul.f64 	%fd90, %fd27, %fd89;
	cvta.to.global.u64 	%rd43, %rd3;
	mul.wide.s32 	%rd44, %r3, 8;
	add.s64 	%rd45, %rd43, %rd44;
	ld.global.f64 	%fd91, [%rd45];
	sub.f64 	%fd92, %fd91, %fd90;
	st.global.f64 	[%rd45], %fd92;
$L__BB2_15:
	sub.s32 	%r26, %r3, %r4;
	setp.gt.u32 	%p11, %r26, 9;
	@%p11 bra 	$L__BB2_30;
	setp.lt.s32 	%p12, %r47, 1;
	mov.f64 	%fd175, 0d0000000000000000;
	@%p12 bra 	$L__BB2_29;
	and.b32  	%r27, %r47, 15;
	setp.lt.u32 	%p13, %r47, 16;
	mov.f64 	%fd175, 0d0000000000000000;
	mov.b32 	%r72, 0;
	@%p13 bra 	$L__BB2_20;
	and.b32  	%r72, %r47, 2147483632;
	neg.s32 	%r70, %r72;
	mov.f64 	%fd175, 0d0000000000000000;
	mov.u32 	%r69, %r26;
$L__BB2_19:
	.pragma "nounroll";
	mul.wide.u32 	%rd46, %r69, 8;
	add.s64 	%rd47, %rd2, %rd46;
	ld.global.nc.f64 	%fd97, [%rd47];
	add.f64 	%fd98, %fd175, %fd97;
	ld.global.nc.f64 	%fd99, [%rd47+80];
	add.f64 	%fd100, %fd98, %fd99;
	ld.global.nc.f64 	%fd101, [%rd47+160];
	add.f64 	%fd102, %fd100, %fd101;
	ld.global.nc.f64 	%fd103, [%rd47+240];
	add.f64 	%fd104, %fd102, %fd103;
	ld.global.nc.f64 	%fd105, [%rd47+320];
	add.f64 	%fd106, %fd104, %fd105;
	ld.global.nc.f64 	%fd107, [%rd47+400];
	add.f64 	%fd108, %fd106, %fd107;
	ld.global.nc.f64 	%fd109, [%rd47+480];
	add.f64 	%fd110, %fd108, %fd109;
	ld.global.nc.f64 	%fd111, [%rd47+560];
	add.f64 	%fd112, %fd110, %fd111;
	ld.global.nc.f64 	%fd113, [%rd47+640];
	add.f64 	%fd114, %fd112, %fd113;
	ld.global.nc.f64 	%fd115, [%rd47+720];
	add.f64 	%fd116, %fd114, %fd115;
	ld.global.nc.f64 	%fd117, [%rd47+800];
	add.f64 	%fd118, %fd116, %fd117;
	ld.global.nc.f64 	%fd119, [%rd47+880];
	add.f64 	%fd120, %fd118, %fd119;
	ld.global.nc.f64 	%fd121, [%rd47+960];
	add.f64 	%fd122, %fd120, %fd121;
	ld.global.nc.f64 	%fd123, [%rd47+1040];
	add.f64 	%fd124, %fd122, %fd123;
	ld.global.nc.f64 	%fd125, [%rd47+1120];
	add.f64 	%fd126, %fd124, %fd125;
	ld.global.nc.f64 	%fd127, [%rd47+1200];
	add.f64 	%fd175, %fd126, %fd127;
	add.s32 	%r70, %r70, 16;
	add.s32 	%r69, %r69, 160;
	setp.ne.s32 	%p14, %r70, 0;
	@%p14 bra 	$L__BB2_19;
$L__BB2_20:
	setp.eq.s32 	%p15, %r27, 0;
	@%p15 bra 	$L__BB2_29;
	and.b32  	%r35, %r47, 7;
	setp.lt.u32 	%p16, %r27, 8;
	@%p16 bra 	$L__BB2_23;
	mul.lo.s32 	%r57, %r72, 10;
	add.s32 	%r58, %r57, %r26;
	mul.wide.u32 	%rd48, %r58, 8;
	add.s64 	%rd49, %rd2, %rd48;
	ld.global.nc.f64 	%fd129, [%rd49];
	add.f64 	%fd130, %fd175, %fd129;
	cvt.u64.u32 	%rd50, %r26;
	cvt.u64.u32 	%rd51, %r57;
	add.s64 	%rd52, %rd51, %rd50;
	shl.b64 	%rd53, %rd52, 3;
	add.s64 	%rd54, %rd2, %rd53;
	ld.global.nc.f64 	%fd131, [%rd54+80];
	add.f64 	%fd132, %fd130, %fd131;
	ld.global.nc.f64 	%fd133, [%rd54+160];
	add.f64 	%fd134, %fd132, %fd133;
	ld.global.nc.f64 	%fd135, [%rd54+240];
	add.f64 	%fd136, %fd134, %fd135;
	ld.global.nc.f64 	%fd137, [%rd54+320];
	add.f64 	%fd138, %fd136, %fd137;
	ld.global.nc.f64 	%fd139, [%rd54+400];
	add.f64 	%fd140, %fd138, %fd139;
	ld.global.nc.f64 	%fd141, [%rd54+480];
	add.f64 	%fd142, %fd140, %fd141;
	ld.global.nc.f64 	%fd143, [%rd54+560];
	add.f64 	%fd175, %fd142, %fd143;
	add.s32 	%r72, %r72, 8;
$L__BB2_23:
	setp.eq.s32 	%p17, %r35, 0;
	@%p17 bra 	$L__BB2_29;
	and.b32  	%r38, %r47, 3;
	setp.lt.u32 	%p18, %r35, 4;
	@%p18 bra 	$L__BB2_26;
	mul.lo.s32 	%r59, %r72, 10;
	add.s32 	%r60, %r59, %r26;
	mul.wide.u32 	%rd55, %r60, 8;
	add.s64 	%rd56, %rd2, %rd55;
	ld.global.nc.f64 	%fd145, [%rd56];
	add.f64 	%fd146, %fd175, %fd145;
	cvt.u64.u32 	%rd57, %r26;
	cvt.u64.u32 	%rd58, %r59;
	add.s64 	%rd59, %rd58, %rd57;
	shl.b64 	%rd60, %rd59, 3;
	add.s64 	%rd61, %rd2, %rd60;
	ld.global.nc.f64 	%fd147, [%rd61+80];
	add.f64 	%fd148, %fd146, %fd147;
	ld.global.nc.f64 	%fd149, [%rd61+160];
	add.f64 	%fd150, %fd148, %fd149;
	ld.global.nc.f64 	%fd151, [%rd61+240];
	add.f64 	%fd175, %fd150, %fd151;
	add.s32 	%r72, %r72, 4;
$L__BB2_26:
	setp.eq.s32 	%p19, %r38, 0;
	@%p19 bra 	$L__BB2_29;
	mad.lo.s32 	%r61, %r72, 10, %r3;
	sub.s32 	%r75, %r61, %r4;
	neg.s32 	%r74, %r38;
$L__BB2_28:
	.pragma "nounroll";
	mul.wide.u32 	%rd62, %r75, 8;
	add.s64 	%rd63, %rd2, %rd62;
	ld.global.nc.f64 	%fd152, [%rd63];
	add.f64 	%fd175, %fd175, %fd152;
	add.s32 	%r75, %r75, 10;
	add.s32 	%r74, %r74, 1;
	setp.ne.s32 	%p20, %r74, 0;
	@%p20 bra 	$L__BB2_28;
$L__BB2_29:
	cvt.rn.f64.s32 	%fd153, %r47;
	div.rn.f64 	%fd154, %fd175, %fd153;
	mul.f64 	%fd155, %fd27, %fd154;
	cvta.to.global.u64 	%rd64, %rd4;
	mul.wide.u32 	%rd65, %r26, 8;
	add.s64 	%rd66, %rd64, %rd65;
	ld.global.f64 	%fd156, [%rd66];
	sub.f64 	%fd157, %fd156, %fd155;
	st.global.f64 	[%rd66], %fd157;
$L__BB2_30:
	ret;

}
	// .globl	_Z19reduceAndUpdateW1B1PdS_PKdS1_dii
.visible .entry _Z19reduceAndUpdateW1B1PdS_PKdS1_dii(
	.param .u64 .ptr .align 1 _Z19reduceAndUpdateW1B1PdS_PKdS1_dii_param_0,
	.param .u64 .ptr .align 1 _Z19reduceAndUpdateW1B1PdS_PKdS1_dii_param_1,
	.param .u64 .ptr .align 1 _Z19reduceAndUpdateW1B1PdS_PKdS1_dii_param_2,
	.param .u64 .ptr .align 1 _Z19reduceAndUpdateW1B1PdS_PKdS1_dii_param_3,
	.param .f64 _Z19reduceAndUpdateW1B1PdS_PKdS1_dii_param_4,
	.param .u32 _Z19reduceAndUpdateW1B1PdS_PKdS1_dii_param_5,
	.param .u32 _Z19reduceAndUpdateW1B1PdS_PKdS1_dii_param_6
)
{
	.reg .pred 	%p<23>;
	.reg .b32 	%r<75>;
	.reg .b64 	%rd<85>;
	.reg .b64 	%fd<176>;

	ld.param.u64 	%rd3, [_Z19reduceAndUpdateW1B1PdS_PKdS1_dii_param_0];
	ld.param.u64 	%rd4, [_Z19reduceAndUpdateW1B1PdS_PKdS1_dii_param_1];
	ld.param.u64 	%rd5, [_Z19reduceAndUpdateW1B1PdS_PKdS1_dii_param_2];
	ld.param.u64 	%rd6, [_Z19reduceAndUpdateW1B1PdS_PKdS1_dii_param_3];
	ld.param.f64 	%fd27, [_Z19reduceAndUpdateW1B1PdS_PKdS1_dii_param_4];
	ld.param.u32 	%r48, [_Z19reduceAndUpdateW1B1PdS_PKdS1_dii_param_5];
	ld.param.u32 	%r49, [_Z19reduceAndUpdateW1B1PdS_PKdS1_dii_param_6];
	cvta.to.global.u64 	%rd1, %rd5;
	cvta.to.global.u64 	%rd2, %rd6;
	mov.u32 	%r50, %ctaid.x;
	mov.u32 	%r51, %ntid.x;
	mul.lo.s32 	%r1, %r50, %r51;
	mov.u32 	%r2, %tid.x;
	add.s32 	%r3, %r1, %r2;
	mul.lo.s32 	%r4, %r49, 784;
	setp.ge.s32 	%p1, %r3, %r4;
	@%p1 bra 	$L__BB3_15;
	setp.lt.s32 	%p2, %r48, 1;
	mov.f64 	%fd166, 0d0000000000000000;
	@%p2 bra 	$L__BB3_14;
	and.b32  	%r5, %r48, 15;
	setp.lt.u32 	%p3, %r48, 16;
	mov.f64 	%fd166, 0d0000000000000000;
	mov.b32 	%r64, 0;
	@%p3 bra 	$L__BB3_5;
	and.b32  	%r64, %r48, 2147483632;
	neg.s32 	%r62, %r64;
	mul.lo.s32 	%r8, %r49, 12544;
	mov.f64 	%fd166, 0d0000000000000000;
	mul.wide.s32 	%rd9, %r4, 8;
	mov.u32 	%r61, %r3;
$L__BB3_4:
	.pragma "nounroll";
	mul.wide.s32 	%rd7, %r61, 8;
	add.s64 	%rd8, %rd1, %rd7;
	ld.global.nc.f64 	%fd32, [%rd8];
	add.f64 	%fd33, %fd166, %fd32;
	add.s64 	%rd10, %rd8, %rd9;
	ld.global.nc.f64 	%fd34, [%rd10];
	add.f64 	%fd35, %fd33, %fd34;
	add.s64 	%rd11, %rd10, %rd9;
	ld.global.nc.f64 	%fd36, [%rd11];
	add.f64 	%fd37, %fd35, %fd36;
	add.s64 	%rd12, %rd11, %rd9;
	ld.global.nc.f64 	%fd38, [%rd12];
	add.f64 	%fd39, %fd37, %fd38;
	add.s64 	%rd13, %rd12, %rd9;
	ld.global.nc.f64 	%fd40, [%rd13];
	add.f64 	%fd41, %fd39, %fd40;
	add.s64 	%rd14, %rd13, %rd9;
	ld.global.nc.f64 	%fd42, [%rd14];
	add.f64 	%fd43, %fd41, %fd42;
	add.s64 	%rd15, %rd14, %rd9;
	ld.global.nc.f64 	%fd44, [%rd15];
	add.f64 	%fd45, %fd43, %fd44;
	add.s64 	%rd16, %rd15, %rd9;
	ld.global.nc.f64 	%fd46, [%rd16];
	add.f64 	%fd47, %fd45, %fd46;
	add.s64 	%rd17, %rd16, %rd9;
	ld.global.nc.f64 	%fd48, [%rd17];
	add.f64 	%fd49, %fd47, %fd48;
	add.s64 	%rd18, %rd17, %rd9;
	ld.global.nc.f64 	%fd50, [%rd18];
	add.f64 	%fd51, %fd49, %fd50;
	add.s64 	%rd19, %rd18, %rd9;
	ld.global.nc.f64 	%fd52, [%rd19];
	add.f64 	%fd53, %fd51, %fd52;
	add.s64 	%rd20, %rd19, %rd9;
	ld.global.nc.f64 	%fd54, [%rd20];
	add.f64 	%fd55, %fd53, %fd54;
	add.s64 	%rd21, %rd20, %rd9;
	ld.global.nc.f64 	%fd56, [%rd21];
	add.f64 	%fd57, %fd55, %fd56;
	add.s64 	%rd22, %rd21, %rd9;
	ld.global.nc.f64 	%fd58, [%rd22];
	add.f64 	%fd59, %fd57, %fd58;
	add.s64 	%rd23, %rd22, %rd9;
	ld.global.nc.f64 	%fd60, [%rd23];
	add.f64 	%fd61, %fd59, %fd60;
	add.s64 	%rd24, %rd23, %rd9;
	ld.global.nc.f64 	%fd62, [%rd24];
	add.f64 	%fd166, %fd61, %fd62;
	add.s32 	%r62, %r62, 16;
	add.s32 	%r61, %r61, %r8;
	setp.ne.s32 	%p4, %r62, 0;
	@%p4 bra 	$L__BB3_4;
$L__BB3_5:
	setp.eq.s32 	%p5, %r5, 0;
	@%p5 bra 	$L__BB3_14;
	and.b32  	%r14, %r48, 7;
	setp.lt.u32 	%p6, %r5, 8;
	@%p6 bra 	$L__BB3_8;
	mad.lo.s32 	%r53, %r64, %r4, %r3;
	mul.wide.s32 	%rd25, %r53, 8;
	add.s64 	%rd26, %rd1, %rd25;
	ld.global.nc.f64 	%fd64, [%rd26];
	add.f64 	%fd65, %fd166, %fd64;
	mul.wide.s32 	%rd27, %r4, 8;
	add.s64 	%rd28, %rd26, %rd27;
	ld.global.nc.f64 	%fd66, [%rd28];
	add.f64 	%fd67, %fd65, %fd66;
	add.s64 	%rd29, %rd28, %rd27;
	ld.global.nc.f64 	%fd68, [%rd29];
	add.f64 	%fd69, %fd67, %fd68;
	add.s64 	%rd30, %rd29, %rd27;
	ld.global.nc.f64 	%fd70, [%rd30];
	add.f64 	%fd71, %fd69, %fd70;
	add.s64 	%rd31, %rd30, %rd27;
	ld.global.nc.f64 	%fd72, [%rd31];
	add.f64 	%fd73, %fd71, %fd72;
	add.s64 	%rd32, %rd31, %rd27;
	ld.global.nc.f64 	%fd74, [%rd32];
	add.f64 	%fd75, %fd73, %fd74;
	add.s64 	%rd33, %rd32, %rd27;
	ld.global.nc.f64 	%fd76, [%rd33];
	add.f64 	%fd77, %fd75, %fd76;
	add.s64 	%rd34, %rd33, %rd27;
	ld.global.nc.f64 	%fd78, [%rd34];
	add.f64 	%fd166, %fd77, %fd78;
	add.s32 	%r64, %r64, 8;
$L__BB3_8:
	setp.eq.s32 	%p7, %r14, 0;
	@%p7 bra 	$L__BB3_14;
	and.b32  	%r17, %r48, 3;
	setp.lt.u32 	%p8, %r14, 4;
	@%p8 bra 	$L__BB3_11;
	mad.lo.s32 	%r54, %r64, %r4, %r3;
	mul.wide.s32 	%rd35, %r54, 8;
	add.s64 	%rd36, %rd1, %rd35;
	ld.global.nc.f64 	%fd80, [%rd36];
	add.f64 	%fd81, %fd166, %fd80;
	mul.wide.s32 	%rd37, %r4, 8;
	add.s64 	%rd38, %rd36, %rd37;
	ld.global.nc.f64 	%fd82, [%rd38];
	add.f64 	%fd83, %fd81, %fd82;
	add.s64 	%rd39, %rd38, %rd37;
	ld.global.nc.f64 	%fd84, [%rd39];
	add.f64 	%fd85, %fd83, %fd84;
	add.s64 	%rd40, %rd39, %rd37;
	ld.global.nc.f64 	%fd86, [%rd40];
	add.f64 	%fd166, %fd85, %fd86;
	add.s32 	%r64, %r64, 4;
$L__BB3_11:
	setp.eq.s32 	%p9, %r17, 0;
	@%p9 bra 	$L__BB3_14;
	mul.lo.s32 	%r55, %r64, %r49;
	mad.lo.s32 	%r56, %r55, 784, %r2;
	add.s32 	%r67, %r56, %r1;
	neg.s32 	%r66, %r17;
$L__BB3_13:
	.pragma "nounroll";
	mul.wide.s32 	%rd41, %r67, 8;
	add.s64 	%rd42, %rd1, %rd41;
	ld.global.nc.f64 	%fd87, [%rd42];
	add.f64 	%fd166, %fd166, %fd87;
	add.s32 	%r67, %r67, %r4;
	add.s32 	%r66, %r66, 1;
	setp.ne.s32 	%p10, %r66, 0;
	@%p10 bra 	$L__BB3_13;
$L__BB3_14:
	cvt.rn.f64.s32 	%fd88, %r48;
	div.rn.f64 	%fd89, %fd166, %fd88;
	mul.f64 	%fd90, %fd27, %fd89;
	cvta.to.global.u64 	%rd43, %rd3;
	mul.wide.s32 	%rd44, %r3, 8;
	add.s64 	%rd45, %rd43, %rd44;
	ld.global.f64 	%fd91, [%rd45];
	sub.f64 	%fd92, %fd91, %fd90;
	st.global.f64 	[%rd45], %fd92;
$L__BB3_15:
	sub.s32 	%r26, %r3, %r4;
	setp.lt.s32 	%p11, %r26, 0;
	setp.ge.s32 	%p12, %r26, %r49;
	or.pred  	%p13, %p11, %p12;
	@%p13 bra 	$L__BB3_30;
	setp.lt.s32 	%p14, %r48, 1;
	mov.f64 	%fd175, 0d0000000000000000;
	@%p14 bra 	$L__BB3_29;
	and.b32  	%r27, %r48, 15;
	setp.lt.u32 	%p15, %r48, 16;
	mov.f64 	%fd175, 0d0000000000000000;
	mov.b32 	%r71, 0;
	@%p15 bra 	$L__BB3_20;
	and.b32  	%r71, %r48, 2147483632;
	neg.s32 	%r69, %r71;
	shl.b32 	%r30, %r49, 4;
	mov.f64 	%fd175, 0d0000000000000000;
	mul.wide.s32 	%rd48, %r49, 8;
	mov.u32 	%r68, %r26;
$L__BB3_19:
	.pragma "nounroll";
	mul.wide.s32 	%rd46, %r68, 8;
	add.s64 	%rd47, %rd2, %rd46;
	ld.global.nc.f64 	%fd97, [%rd47];
	add.f64 	%fd98, %fd175, %fd97;
	add.s64 	%rd49, %rd47, %rd48;
	ld.global.nc.f64 	%fd99, [%rd49];
	add.f64 	%fd100, %fd98, %fd99;
	add.s64 	%rd50, %rd49, %rd48;
	ld.global.nc.f64 	%fd101, [%rd50];
	add.f64 	%fd102, %fd100, %fd101;
	add.s64 	%rd51, %rd50, %rd48;
	ld.global.nc.f64 	%fd103, [%rd51];
	add.f64 	%fd104, %fd102, %fd103;
	add.s64 	%rd52, %rd51, %rd48;
	ld.global.nc.f64 	%fd105, [%rd52];
	add.f64 	%fd106, %fd104, %fd105;
	add.s64 	%rd53, %rd52, %rd48;
	ld.global.nc.f64 	%fd107, [%rd53];
	add.f64 	%fd108, %fd106, %fd107;
	add.s64 	%rd54, %rd53, %rd48;
	ld.global.nc.f64 	%fd109, [%rd54];
	add.f64 	%fd110, %fd108, %fd109;
	add.s64 	%rd55, %rd54, %rd48;
	ld.global.nc.f64 	%fd111, [%rd55];
	add.f64 	%fd112, %fd110, %fd111;
	add.s64 	%rd56, %rd55, %rd48;
	ld.global.nc.f64 	%fd113, [%rd56];
	add.f64 	%fd114, %fd112, %fd113;
	add.s64 	%rd57, %rd56, %rd48;
	ld.global.nc.f64 	%fd115, [%rd57];
	add.f64 	%fd116, %fd114, %fd115;
	add.s64 	%rd58, %rd57, %rd48;
	ld.global.nc.f64 	%fd117, [%rd58];
	add.f64 	%fd118, %fd116, %fd117;
	add.s64 	%rd59, %rd58, %rd48;
	ld.global.nc.f64 	%fd119, [%rd59];
	add.f64 	%fd120, %fd118, %fd119;
	add.s64 	%rd60, %rd59, %rd48;
	ld.global.nc.f64 	%fd121, [%rd60];
	add.f64 	%fd122, %fd120, %fd121;
	add.s64 	%rd61, %rd60, %rd48;
	ld.global.nc.f64 	%fd123, [%rd61];
	add.f64 	%fd124, %fd122, %fd123;
	add.s64 	%rd62, %rd61, %rd48;
	ld.global.nc.f64 	%fd125, [%rd62];
	add.f64 	%fd126, %fd124, %fd125;
	add.s64 	%rd63, %rd62, %rd48;
	ld.global.nc.f64 	%fd127, [%rd63];
	add.f64 	%fd175, %fd126, %fd127;
	add.s32 	%r69, %r69, 16;
	add.s32 	%r68, %r68, %r30;
	setp.ne.s32 	%p16, %r69, 0;
	@%p16 bra 	$L__BB3_19;
$L__BB3_20:
	setp.eq.s32 	%p17, %r27, 0;
	@%p17 bra 	$L__BB3_29;
	and.b32  	%r36, %r48, 7;
	setp.lt.u32 	%p18, %r27, 8;
	@%p18 bra 	$L__BB3_23;
	mad.lo.s32 	%r58, %r71, %r49, %r26;
	mul.wide.s32 	%rd64, %r58, 8;
	add.s64 	%rd65, %rd2, %rd64;
	ld.global.nc.f64 	%fd129, [%rd65];
	add.f64 	%fd130, %fd175, %fd129;
	mul.wide.s32 	%rd66, %r49, 8;
	add.s64 	%rd67, %rd65, %rd66;
	ld.global.nc.f64 	%fd131, [%rd67];
	add.f64 	%fd132, %fd130, %fd131;
	add.s64 	%rd68, %rd67, %rd66;
	ld.global.nc.f64 	%fd133, [%rd68];
	add.f64 	%fd134, %fd132, %fd133;
	add.s64 	%rd69, %rd68, %rd66;
	ld.global.nc.f64 	%fd135, [%rd69];
	add.f64 	%fd136, %fd134, %fd135;
	add.s64 	%rd70, %rd69, %rd66;
	ld.global.nc.f64 	%fd137, [%rd70];
	add.f64 	%fd138, %fd136, %fd137;
	add.s64 	%rd71, %rd70, %rd66;
	ld.global.nc.f64 	%fd139, [%rd71];
	add.f64 	%fd140, %fd138, %fd139;
	add.s64 	%rd72, %rd71, %rd66;
	ld.global.nc.f64 	%fd141, [%rd72];
	add.f64 	%fd142, %fd140, %fd141;
	add.s64 	%rd73, %rd72, %rd66;
	ld.global.nc.f64 	%fd143, [%rd73];
	add.f64 	%fd175, %fd142, %fd143;
	add.s32 	%r71, %r71, 8;
$L__BB3_23:
	setp.eq.s32 	%p19, %r36, 0;
	@%p19 bra 	$L__BB3_29;
	and.b32  	%r39, %r48, 3;
	setp.lt.u32 	%p20, %r36, 4;
	@%p20 bra 	$L__BB3_26;
	mad.lo.s32 	%r59, %r71, %r49, %r26;
	mul.wide.s32 	%rd74, %r59, 8;
	add.s64 	%rd75, %rd2, %rd74;
	ld.global.nc.f64 	%fd145, [%rd75];
	add.f64 	%fd146, %fd175, %fd145;
	mul.wide.s32 	%rd76, %r49, 8;
	add.s64 	%rd77, %rd75, %rd76;
	ld.global.nc.f64 	%fd147, [%rd77];
	add.f64 	%fd148, %fd146, %fd147;
	add.s64 	%rd78, %rd77, %rd76;
	ld.global.nc.f64 	%fd149, [%rd78];
	add.f64 	%fd150, %fd148, %fd149;
	add.s64 	%rd79, %rd78, %rd76;
	ld.global.nc.f64 	%fd151, [%rd79];
	add.f64 	%fd175, %fd150, %fd151;
	add.s32 	%r71, %r71, 4;
$L__BB3_26:
	setp.eq.s32 	%p21, %r39, 0;
	@%p21 bra 	$L__BB3_29;
	add.s32 	%r60, %r71, -784;
	mad.lo.s32 	%r74, %r49, %r60, %r3;
	neg.s32 	%r73, %r39;
$L__BB3_28:
	.pragma "nounroll";
	mul.wide.s32 	%rd80, %r74, 8;
	add.s64 	%rd81, %rd2, %rd80;
	ld.global.nc.f64 	%fd152, [%rd81];
	add.f64 	%fd175, %fd175, %fd152;
	add.s32 	%r74, %r74, %r49;
	add.s32 	%r73, %r73, 1;
	setp.ne.s32 	%p22, %r73, 0;
	@%p22 bra 	$L__BB3_28;
$L__BB3_29:
	cvt.rn.f64.s32 	%fd153, %r48;
	div.rn.f64 	%fd154, %fd175, %fd153;
	mul.f64 	%fd155, %fd27, %fd154;
	cvta.to.global.u64 	%rd82, %rd4;
	mul.wide.u32 	%rd83, %r26, 8;
	add.s64 	%rd84, %rd82, %rd83;
	ld.global.f64 	%fd156, [%rd84];
	sub.f64 	%fd157, %fd156, %fd155;
	st.global.f64 	[%rd84], %fd157;
$L__BB3_30:
	ret;

}


// ===== COMPILED SASS (sm_100) =====

	.target	sm_100

	.elftype	@"ET_EXEC"


//--------------------- .note.nv.tkinfo           --------------------------
	.section	.note.nv.tkinfo,"",@"SHT_NOTE"
	.sectionflags	@"SHF_NOTE_NV_TKINFO"
	.tkinfo
        /*0018*/ 	.word	0x00000002
        /*0030*/ 	.string	""
        /*0030*/ 	.string	"ptxas"
        /*0030*/ 	.string	"Cuda compilation tools, release 13.0, V13.0.88"
        /*0030*/ 	.string	"Build cuda_13.0.r13.0/compiler.36424714_0"
        /*0030*/ 	.string	"-arch sm_100 -m 64 "



//--------------------- .note.nv.cuinfo           --------------------------
	.section	.note.nv.cuinfo,"",@"SHT_NOTE"
	.sectionflags	@"SHF_NOTE_NV_CUINFO"
        /*0018*/ 	.short	0x0002
        /*001a*/ 	.short	0x0064
        /*001c*/ 	.short	0x0082
	.zero		2


//--------------------- .nv.info                  --------------------------
	.section	.nv.info,"",@"SHT_CUDA_INFO"
	.align	4


	//----- nvinfo : EIATTR_REGCOUNT
	.align		4
        /*0000*/ 	.byte	0x04, 0x2f
        /*0002*/ 	.short	(.L_1 - .L_0)
	.align		4
.L_0:
        /*0004*/ 	.word	index@(_Z17forwardPassKernelPKdS0_S0_PdS1_S0_S0_S1_S1_ii)
        /*0008*/ 	.word	0x00000030


	//----- nvinfo : EIATTR_FRAME_SIZE
	.align		4
.L_1:
        /*000c*/ 	.byte	0x04, 0x11
        /*000e*/ 	.short	(.L_3 - .L_2)
	.align		4
.L_2:
        /*0010*/ 	.word	index@($__internal_2_$__cuda_sm20_div_rn_f64_full)
        /*0014*/ 	.word	0x00000000


	//----- nvinfo : EIATTR_FRAME_SIZE
	.align		4
.L_3:
        /*0018*/ 	.byte	0x04, 0x11
        /*001a*/ 	.short	(.L_5 - .L_4)
	.align		4
.L_4:
        /*001c*/ 	.word	index@(_Z17forwardPassKernelPKdS0_S0_PdS1_S0_S0_S1_S1_ii)
        /*0020*/ 	.word	0x00000000


	//----- nvinfo : EIATTR_REGCOUNT
	.align		4
.L_5:
        /*0024*/ 	.byte	0x04, 0x2f
        /*0026*/ 	.short	(.L_7 - .L_6)
	.align		4
.L_6:
        /*0028*/ 	.word	index@(_Z18backwardPassKernelPKdPKiS0_S0_S0_S0_PdS3_S3_S3_ii)
        /*002c*/ 	.word	0x00000028


	//----- nvinfo : EIATTR_FRAME_SIZE
	.align		4
.L_7:
        /*0030*/ 	.byte	0x04, 0x11
        /*0032*/ 	.short	(.L_9 - .L_8)
	.align		4
.L_8:
        /*0034*/ 	.word	index@(_Z18backwardPassKernelPKdPKiS0_S0_S0_S0_PdS3_S3_S3_ii)
        /*0038*/ 	.word	0x00002000


	//----- nvinfo : EIATTR_REGCOUNT
	.align		4
.L_9:
        /*003c*/ 	.byte	0x04, 0x2f
        /*003e*/ 	.short	(.L_11 - .L_10)
	.align		4
.L_10:
        /*0040*/ 	.word	index@(_Z19reduceAndUpdateW2B2PdS_PKdS1_dii)
        /*0044*/ 	.word	0x00000020


	//----- nvinfo : EIATTR_FRAME_SIZE
	.align		4
.L_11:
        /*0048*/ 	.byte	0x04, 0x11
        /*004a*/ 	.short	(.L_13 - .L_12)
	.align		4
.L_12:
        /*004c*/ 	.word	index@($__internal_1_$__cuda_sm20_div_rn_f64_full)
        /*0050*/ 	.word	0x00000000


	//----- nvinfo : EIATTR_FRAME_SIZE
	.align		4
.L_13:
        /*0054*/ 	.byte	0x04, 0x11
        /*0056*/ 	.short	(.L_15 - .L_14)
	.align		4
.L_14:
        /*0058*/ 	.word	index@(_Z19reduceAndUpdateW2B2PdS_PKdS1_dii)
        /*005c*/ 	.word	0x00000000


	//----- nvinfo : EIATTR_REGCOUNT
	.align		4
.L_15:
        /*0060*/ 	.byte	0x04, 0x2f
        /*0062*/ 	.short	(.L_17 - .L_16)
	.align		4
.L_16:
        /*0064*/ 	.word	index@(_Z19reduceAndUpdateW1B1PdS_PKdS1_dii)
        /*0068*/ 	.word	0x00000020


	//----- nvinfo : EIATTR_FRAME_SIZE
	.align		4
.L_17:
        /*006c*/ 	.byte	0x04, 0x11
        /*006e*/ 	.short	(.L_19 - .L_18)
	.align		4
.L_18:
        /*0070*/ 	.word	index@($__internal_0_$__cuda_sm20_div_rn_f64_full)
        /*0074*/ 	.word	0x00000000


	//----- nvinfo : EIATTR_FRAME_SIZE
	.align		4
.L_19:
        /*0078*/ 	.byte	0x04, 0x11
        /*007a*/ 	.short	(.L_21 - .L_20)
	.align		4
.L_20:
        /*007c*/ 	.word	index@(_Z19reduceAndUpdateW1B1PdS_PKdS1_dii)
        /*0080*/ 	.word	0x00000000


	//----- nvinfo : EIATTR_MIN_STACK_SIZE
	.align		4
.L_21:
        /*0084*/ 	.byte	0x04, 0x12
        /*0086*/ 	.short	(.L_23 - .L_22)
	.align		4
.L_22:
        /*0088*/ 	.word	index@(_Z19reduceAndUpdateW1B1PdS_PKdS1_dii)
        /*008c*/ 	.word	0x00000000


	//----- nvinfo : EIATTR_MIN_STACK_SIZE
	.align		4
.L_23:
        /*0090*/ 	.byte	0x04, 0x12
        /*0092*/ 	.short	(.L_25 - .L_24)
	.align		4
.L_24:
        /*0094*/ 	.word	index@(_Z19reduceAndUpdateW2B2PdS_PKdS1_dii)
        /*0098*/ 	.word	0x00000000


	//----- nvinfo : EIATTR_MIN_STACK_SIZE
	.align		4
.L_25:
        /*009c*/ 	.byte	0x04, 0x12
        /*009e*/ 	.short	(.L_27 - .L_26)
	.align		4
.L_26:
        /*00a0*/ 	.word	index@(_Z18backwardPassKernelPKdPKiS0_S0_S0_S0_PdS3_S3_S3_ii)
        /*00a4*/ 	.word	0x00002000


	//----- nvinfo : EIATTR_MIN_STACK_SIZE
	.align		4
.L_27:
        /*00a8*/ 	.byte	0x04, 0x12
        /*00aa*/ 	.short	(.L_29 - .L_28)
	.align		4
.L_28:
        /*00ac*/ 	.word	index@(_Z17forwardPassKernelPKdS0_S0_PdS1_S0_S0_S1_S1_ii)
        /*00b0*/ 	.word	0x00000000
.L_29:


//--------------------- .nv.compat                --------------------------
	.section	.nv.compat,"",@"SHT_CUDA_COMPAT_INFO"
	.align	4
        /*0000*/ 	.byte	0x02, 0x09, 0x00, 0x00, 0x02, 0x02, 0x01, 0x00, 0x02, 0x05, 0x05, 0x00, 0x03, 0x07, 0x01, 0x01
        /*0010*/ 	.byte	0x02, 0x03, 0x00, 0x00, 0x02, 0x06, 0x01, 0x00, 0x04, 0x0b, 0x08, 0x00, 0x01, 0x00, 0x00, 0x00
        /*0020*/ 	.byte	0x00, 0x00, 0x00, 0x00


//--------------------- .nv.info._Z19reduceAndUpdateW1B1PdS_PKdS1_dii --------------------------
	.section	.nv.info._Z19reduceAndUpdateW1B1PdS_PKdS1_dii,"",@"SHT_CUDA_INFO"
	.sectionflags	@""
	.align	4


	//----- nvinfo : EIATTR_CUDA_API_VERSION
	.align		4
        /*0000*/ 	.byte	0x04, 0x37
        /*0002*/ 	.short	(.L_31 - .L_30)
.L_30:
        /*0004*/ 	.word	0x00000082


	//----- nvinfo : EIATTR_KPARAM_INFO
	.align		4
.L_31:
        /*0008*/ 	.byte	0x04, 0x17
        /*000a*/ 	.short	(.L_33 - .L_32)
.L_32:
        /*000c*/ 	.word	0x00000000
        /*0010*/ 	.short	0x0006
        /*0012*/ 	.short	0x002c
        /*0014*/ 	.byte	0x00, 0xf0, 0x11, 0x00


	//----- nvinfo : EIATTR_KPARAM_INFO
	.align		4
.L_33:
        /*0018*/ 	.byte	0x04, 0x17
        /*001a*/ 	.short	(.L_35 - .L_34)
.L_34:
        /*001c*/ 	.word	0x00000000
        /*0020*/ 	.short	0x0005
        /*0022*/ 	.short	0x0028
        /*0024*/ 	.byte	0x00, 0xf0, 0x11, 0x00


	//----- nvinfo : EIATTR_KPARAM_INFO
	.align		4
.L_35:
        /*0028*/ 	.byte	0x04, 0x17
        /*002a*/ 	.short	(.L_37 - .L_36)
.L_36:
        /*002c*/ 	.word	0x00000000
        /*0030*/ 	.short	0x0004
        /*0032*/ 	.short	0x0020
        /*0034*/ 	.byte	0x00, 0xf0, 0x21, 0x00


	//----- nvinfo : EIATTR_KPARAM_INFO
	.align		4
.L_37:
        /*0038*/ 	.byte	0x04, 0x17
        /*003a*/ 	.short	(.L_39 - .L_38)
.L_38:
        /*003c*/ 	.word	0x00000000
        /*0040*/ 	.short	0x0003
        /*0042*/ 	.short	0x0018
        /*0044*/ 	.byte	0x00, 0xf5, 0x21, 0x00


	//----- nvinfo : EIATTR_KPARAM_INFO
	.align		4
.L_39:
        /*0048*/ 	.byte	0x04, 0x17
        /*004a*/ 	.short	(.L_41 - .L_40)
.L_40:
        /*004c*/ 	.word	0x00000000
        /*0050*/ 	.short	0x0002
        /*0052*/ 	.short	0x0010
        /*0054*/ 	.byte	0x00, 0xf5, 0x21, 0x00


	//----- nvinfo : EIATTR_KPARAM_INFO
	.align		4
.L_41:
        /*0058*/ 	.byte	0x04, 0x17
        /*005a*/ 	.short	(.L_43 - .L_42)
.L_42:
        /*005c*/ 	.word	0x00000000
        /*0060*/ 	.short	0x0001
        /*0062*/ 	.short	0x0008
        /*0064*/ 	.byte	0x00, 0xf5, 0x21, 0x00


	//----- nvinfo : EIATTR_KPARAM_INFO
	.align		4
.L_43:
        /*0068*/ 	.byte	0x04, 0x17
        /*006a*/ 	.short	(.L_45 - .L_44)
.L_44:
        /*006c*/ 	.word	0x00000000
        /*0070*/ 	.short	0x0000
        /*0072*/ 	.short	0x0000
        /*0074*/ 	.byte	0x00, 0xf5, 0x21, 0x00


	//----- nvinfo : EIATTR_SPARSE_MMA_MASK
	.align		4
.L_45:
        /*0078*/ 	.byte	0x03, 0x50
        /*007a*/ 	.short	0x0000


	//----- nvinfo : EIATTR_MAXREG_COUNT
	.align		4
        /*007c*/ 	.byte	0x03, 0x1b
        /*007e*/ 	.short	0x00ff


	//----- nvinfo : EIATTR_MERCURY_ISA_VERSION
	.align		4
        /*0080*/ 	.byte	0x03, 0x5f
        /*0082*/ 	.short	0x0101


	//----- nvinfo : EIATTR_VRC_CTA_INIT_COUNT
	.align		4
        /*0084*/ 	.byte	0x02, 0x4a
	.zero		1
	.zero		1


	//----- nvinfo : EIATTR_EXIT_INSTR_OFFSETS
	.align		4
        /*0088*/ 	.byte	0x04, 0x1c
        /*008a*/ 	.short	(.L_47 - .L_46)


	//   ....[0]....
.L_46:
        /*008c*/ 	.word	0x00000b30


	//   ....[1]....
        /*0090*/ 	.word	0x00001550


	//----- nvinfo : EIATTR_CRS_STACK_SIZE
	.align		4
.L_47:
        /*0094*/ 	.byte	0x04, 0x1e
        /*0096*/ 	.short	(.L_49 - .L_48)
.L_48:
        /*0098*/ 	.word	0x00000000


	//----- nvinfo : EIATTR_CBANK_PARAM_SIZE
	.align		4
.L_49:
        /*009c*/ 	.byte	0x03, 0x19
        /*009e*/ 	.short	0x0030


	//----- nvinfo : EIATTR_PARAM_CBANK
	.align		4
        /*00a0*/ 	.byte	0x04, 0x0a
        /*00a2*/ 	.short	(.L_51 - .L_50)
	.align		4
.L_50:
        /*00a4*/ 	.word	index@(.nv.constant0._Z19reduceAndUpdateW1B1PdS_PKdS1_dii)
        /*00a8*/ 	.short	0x0380
        /*00aa*/ 	.short	0x0030


	//----- nvinfo : EIATTR_SW_WAR
	.align		4
.L_51:
        /*00ac*/ 	.byte	0x04, 0x36
        /*00ae*/ 	.short	(.L_53 - .L_52)
.L_52:
        /*00b0*/ 	.word	0x00000008
.L_53:


//--------------------- .nv.info._Z19reduceAndUpdateW2B2PdS_PKdS1_dii --------------------------
	.section	.nv.info._Z19reduceAndUpdateW2B2PdS_PKdS1_dii,"",@"SHT_CUDA_INFO"
	.sectionflags	@""
	.align	4


	//----- nvinfo : EIATTR_CUDA_API_VERSION
	.align		4
        /*0000*/ 	.byte	0x04, 0x37
        /*0002*/ 	.short	(.L_55 - .L_54)
.L_54:
        /*0004*/ 	.word	0x00000082


	//----- nvinfo : EIATTR_KPARAM_INFO
	.align		4
.L_55:
        /*0008*/ 	.byte	0x04, 0x17
        /*000a*/ 	.short	(.L_57 - .L_56)
.L_56:
        /*000c*/ 	.word	0x00000000
        /*0010*/ 	.short	0x0006
        /*0012*/ 	.short	0x002c
        /*0014*/ 	.byte	0x00, 0xf0, 0x11, 0x00


	//----- nvinfo : EIATTR_KPARAM_INFO
	.align		4
.L_57:
        /*0018*/ 	.byte	0x04, 0x17
        /*001a*/ 	.short	(.L_59 - .L_58)
.L_58:
        /*001c*/ 	.word	0x00000000
        /*0020*/ 	.short	0x0005
        /*0022*/ 	.short	0x0028
        /*0024*/ 	.byte	0x00, 0xf0, 0x11, 0x00


	//----- nvinfo : EIATTR_KPARAM_INFO
	.align		4
.L_59:
        /*0028*/ 	.byte	0x04, 0x17
        /*002a*/ 	.short	(.L_61 - .L_60)
.L_60:
        /*002c*/ 	.word	0x00000000
        /*0030*/ 	.short	0x0004
        /*0032*/ 	.short	0x0020
        /*0034*/ 	.byte	0x00, 0xf0, 0x21, 0x00


	//----- nvinfo : EIATTR_KPARAM_INFO
	.align		4
.L_61:
        /*0038*/ 	.byte	0x04, 0x17
        /*003a*/ 	.short	(.L_63 - .L_62)
.L_62:
        /*003c*/ 	.word	0x00000000
        /*0040*/ 	.short	0x0003
        /*0042*/ 	.short	0x0018
        /*0044*/ 	.byte	0x00, 0xf5, 0x21, 0x00


	//----- nvinfo : EIATTR_KPARAM_INFO
	.align		4
.L_63:
        /*0048*/ 	.byte	0x04, 0x17
        /*004a*/ 	.short	(.L_65 - .L_64)
.L_64:
        /*004c*/ 	.word	0x00000000
        /*0050*/ 	.short	0x0002
        /*0052*/ 	.short	0x0010
        /*0054*/ 	.byte	0x00, 0xf5, 0x21, 0x00


	//----- nvinfo : EIATTR_KPARAM_INFO
	.align		4
.L_65:
        /*0058*/ 	.byte	0x04, 0x17
        /*005a*/ 	.short	(.L_67 - .L_66)
.L_66:
        /*005c*/ 	.word	0x00000000
        /*0060*/ 	.short	0x0001
        /*0062*/ 	.short	0x0008
        /*0064*/ 	.byte	0x00, 0xf5, 0x21, 0x00


	//----- nvinfo : EIATTR_KPARAM_INFO
	.align		4
.L_67:
        /*0068*/ 	.byte	0x04, 0x17
        /*006a*/ 	.short	(.L_69 - .L_68)
.L_68:
        /*006c*/ 	.word	0x00000000
        /*0070*/ 	.short	0x0000
        /*0072*/ 	.short	0x0000
        /*0074*/ 	.byte	0x00, 0xf5, 0x21, 0x00


	//----- nvinfo : EIATTR_SPARSE_MMA_MASK
	.align		4
.L_69:
        /*0078*/ 	.byte	0x03, 0x50
        /*007a*/ 	.short	0x0000


	//----- nvinfo : EIATTR_MAXREG_COUNT
	.align		4
        /*007c*/ 	.byte	0x03, 0x1b
        /*007e*/ 	.short	0x00ff


	//----- nvinfo : EIATTR_MERCURY_ISA_VERSION
	.align		4
        /*0080*/ 	.byte	0x03, 0x5f
        /*0082*/ 	.short	0x0101


	//----- nvinfo : EIATTR_VRC_CTA_INIT_COUNT
	.align		4
        /*0084*/ 	.byte	0x02, 0x4a
	.zero		1
	.zero		1


	//----- nvinfo : EIATTR_EXIT_INSTR_OFFSETS
	.align		4
        /*0088*/ 	.byte	0x04, 0x1c
        /*008a*/ 	.short	(.L_71 - .L_70)


	//   ....[0]....
.L_70:
        /*008c*/ 	.word	0x00000ae0


	//   ....[1]....
        /*0090*/ 	.word	0x00001410


	//----- nvinfo : EIATTR_CRS_STACK_SIZE
	.align		4
.L_71:
        /*0094*/ 	.byte	0x04, 0x1e
        /*0096*/ 	.short	(.L_73 - .L_72)
.L_72:
        /*0098*/ 	.word	0x00000000


	//----- nvinfo : EIATTR_CBANK_PARAM_SIZE
	.align		4
.L_73:
        /*009c*/ 	.byte	0x03, 0x19
        /*009e*/ 	.short	0x0030


	//----- nvinfo : EIATTR_PARAM_CBANK
	.align		4
        /*00a0*/ 	.byte	0x04, 0x0a
        /*00a2*/ 	.short	(.L_75 - .L_74)
	.align		4
.L_74:
        /*00a4*/ 	.word	index@(.nv.constant0._Z19reduceAndUpdateW2B2PdS_PKdS1_dii)
        /*00a8*/ 	.short	0x0380
        /*00aa*/ 	.short	0x0030


	//----- nvinfo : EIATTR_SW_WAR
	.align		4
.L_75:
        /*00ac*/ 	.byte	0x04, 0x36
        /*00ae*/ 	.short	(.L_77 - .L_76)
.L_76:
        /*00b0*/ 	.word	0x00000008
.L_77:


//--------------------- .nv.info._Z18backwardPassKernelPKdPKiS0_S0_S0_S0_PdS3_S3_S3_ii --------------------------
	.section	.nv.info._Z18backwardPassKernelPKdPKiS0_S0_S0_S0_PdS3_S3_S3_ii,"",@"SHT_CUDA_INFO"
	.sectionflags	@""
	.align	4


	//----- nvinfo : EIATTR_CUDA_API_VERSION
	.align		4
        /*0000*/ 	.byte	0x04, 0x37
        /*0002*/ 	.short	(.L_79 - .L_78)
.L_78:
        /*0004*/ 	.word	0x00000082


	//----- nvinfo : EIATTR_KPARAM_INFO
	.align		4
.L_79:
        /*0008*/ 	.byte	0x04, 0x17
        /*000a*/ 	.short	(.L_81 - .L_80)
.L_80:
        /*000c*/ 	.word	0x00000000
        /*0010*/ 	.short	0x000b
        /*0012*/ 	.short	0x0054
        /*0014*/ 	.byte	0x00, 0xf0, 0x11, 0x00


	//----- nvinfo : EIATTR_KPARAM_INFO
	.align		4
.L_81:
        /*0018*/ 	.byte	0x04, 0x17
        /*001a*/ 	.short	(.L_83 - .L_82)
.L_82:
        /*001c*/ 	.word	0x00000000
        /*0020*/ 	.short	0x000a
        /*0022*/ 	.short	0x0050
        /*0024*/ 	.byte	0x00, 0xf0, 0x11, 0x00


	//----- nvinfo : EIATTR_KPARAM_INFO
	.align		4
.L_83:
        /*0028*/ 	.byte	0x04, 0x17
        /*002a*/ 	.short	(.L_85 - .L_84)
.L_84:
        /*002c*/ 	.word	0x00000000
        /*0030*/ 	.short	0x0009
        /*0032*/ 	.short	0x0048
        /*0034*/ 	.byte	0x00, 0xf5, 0x21, 0x00


	//----- nvinfo : EIATTR_KPARAM_INFO
	.align		4
.L_85:
        /*0038*/ 	.byte	0x04, 0x17
        /*003a*/ 	.short	(.L_87 - .L_86)
.L_86:
        /*003c*/ 	.word	0x00000000
        /*0040*/ 	.short	0x0008
        /*0042*/ 	.short	0x0040
        /*0044*/ 	.byte	0x00, 0xf5, 0x21, 0x00


	//----- nvinfo : EIATTR_KPARAM_INFO
	.align		4
.L_87:
        /*0048*/ 	.byte	0x04, 0x17
        /*004a*/ 	.short	(.L_89 - .L_88)
.L_88:
        /*004c*/ 	.word	0x00000000
        /*0050*/ 	.short	0x0007
        /*0052*/ 	.short	0x0038
        /*0054*/ 	.byte	0x00, 0xf5, 0x21, 0x00


	//----- nvinfo : EIATTR_KPARAM_INFO
	.align		4
.L_89:
        /*0058*/ 	.byte	0x04, 0x17
        /*005a*/ 	.short	(.L_91 - .L_90)
.L_90:
        /*005c*/ 	.word	0x00000000
        /*0060*/ 	.short	0x0006
        /*0062*/ 	.short	0x0030
        /*0064*/ 	.byte	0x00, 0xf5, 0x21, 0x00


	//----- nvinfo : EIATTR_KPARAM_INFO
	.align		4
.L_91:
        /*0068*/ 	.byte	0x04, 0x17
        /*006a*/ 	.short	(.L_93 - .L_92)
.L_92:
        /*006c*/ 	.word	0x00000000
        /*0070*/ 	.short	0x0005
        /*0072*/ 	.short	0x0028
        /*0074*/ 	.byte	0x00, 0xf5, 0x21, 0x00


	//----- nvinfo : EIATTR_KPARAM_INFO
	.align		4
.L_93:
        /*0078*/ 	.byte	0x04, 0x17
        /*007a*/ 	.short	(.L_95 - .L_94)
.L_94:
        /*007c*/ 	.word	0x00000000
        /*0080*/ 	.short	0x0004
        /*0082*/ 	.short	0x0020
        /*0084*/ 	.byte	0x00, 0xf5, 0x21, 0x00


	//----- nvinfo : EIATTR_KPARAM_INFO
	.align		4
.L_95:
        /*0088*/ 	.byte	0x04, 0x17
        /*008a*/ 	.short	(.L_97 - .L_96)
.L_96:
        /*008c*/ 	.word	0x00000000
        /*0090*/ 	.short	0x0003
        /*0092*/ 	.short	0x0018
        /*0094*/ 	.byte	0x00, 0xf5, 0x21, 0x00


	//----- nvinfo : EIATTR_KPARAM_INFO
	.align		4
.L_97:
        /*0098*/ 	.byte	0x04, 0x17
        /*009a*/ 	.short	(.L_99 - .L_98)
.L_98:
        /*009c*/ 	.word	0x00000000
        /*00a0*/ 	.short	0x0002
        /*00a2*/ 	.short	0x0010
        /*00a4*/ 	.byte	0x00, 0xf5, 0x21, 0x00


	//----- nvinfo : EIATTR_KPARAM_INFO
	.align		4
.L_99:
        /*00a8*/ 	.byte	0x04, 0x17
        /*00aa*/ 	.short	(.L_101 - .L_100)
.L_100:
        /*00ac*/ 	.word	0x00000000
        /*00b0*/ 	.short	0x0001
        /*00b2*/ 	.short	0x0008
        /*00b4*/ 	.byte	0x00, 0xf5, 0x21, 0x00


	//----- nvinfo : EIATTR_KPARAM_INFO
	.align		4
.L_101:
        /*00b8*/ 	.byte	0x04, 0x17
        /*00ba*/ 	.short	(.L_103 - .L_102)
.L_102:
        /*00bc*/ 	.word	0x00000000
        /*00c0*/ 	.short	0x0000
        /*00c2*/ 	.short	0x0000
        /*00c4*/ 	.byte	0x00, 0xf5, 0x21, 0x00


	//----- nvinfo : EIATTR_SPARSE_MMA_MASK
	.align		4
.L_103:
        /*00c8*/ 	.byte	0x03, 0x50
        /*00ca*/ 	.short	0x0000


	//----- nvinfo : EIATTR_MAXREG_COUNT
	.align		4
        /*00cc*/ 	.byte	0x03, 0x1b
        /*00ce*/ 	.short	0x00ff


	//----- nvinfo : EIATTR_MERCURY_ISA_VERSION
	.align		4
        /*00d0*/ 	.byte	0x03, 0x5f
        /*00d2*/ 	.short	0x0101


	//----- nvinfo : EIATTR_VRC_CTA_INIT_COUNT
	.align		4
        /*00d4*/ 	.byte	0x02, 0x4a
	.zero		1
	.zero		1


	//----- nvinfo : EIATTR_EXIT_INSTR_OFFSETS
	.align		4
        /*00d8*/ 	.byte	0x04, 0x1c
        /*00da*/ 	.short	(.L_105 - .L_104)


	//   ....[0]....
.L_104:
        /*00dc*/ 	.word	0x00000090


	//   ....[1]....
        /*00e0*/ 	.word	0x00002200


	//   ....[2]....
        /*00e4*/ 	.word	0x000026e0


	//----- nvinfo : EIATTR_CBANK_PARAM_SIZE
	.align		4
.L_105:
        /*00e8*/ 	.byte	0x03, 0x19
        /*00ea*/ 	.short	0x0058


	//----- nvinfo : EIATTR_PARAM_CBANK
	.align		4
        /*00ec*/ 	.byte	0x04, 0x0a
        /*00ee*/ 	.short	(.L_107 - .L_106)
	.align		4
.L_106:
        /*00f0*/ 	.word	index@(.nv.constant0._Z18backwardPassKernelPKdPKiS0_S0_S0_S0_PdS3_S3_S3_ii)
        /*00f4*/ 	.short	0x0380
        /*00f6*/ 	.short	0x0058


	//----- nvinfo : EIATTR_SW_WAR
	.align		4
.L_107:
        /*00f8*/ 	.byte	0x04, 0x36
        /*00fa*/ 	.short	(.L_109 - .L_108)
.L_108:
        /*00fc*/ 	.word	0x00000008
.L_109:


//--------------------- .nv.info._Z17forwardPassKernelPKdS0_S0_PdS1_S0_S0_S1_S1_ii --------------------------
	.section	.nv.info._Z17forwardPassKernelPKdS0_S0_PdS1_S0_S0_S1_S1_ii,"",@"SHT_CUDA_INFO"
	.sectionflags	@""
	.align	4


	//----- nvinfo : EIATTR_CUDA_API_VERSION
	.align		4
        /*0000*/ 	.byte	0x04, 0x37
        /*0002*/ 	.short	(.L_111 - .L_110)
.L_110:
        /*0004*/ 	.word	0x00000082


	//----- nvinfo : EIATTR_KPARAM_INFO
	.align		4
.L_111:
        /*0008*/ 	.byte	0x04, 0x17
        /*000a*/ 	.short	(.L_113 - .L_112)
.L_112:
        /*000c*/ 	.word	0x00000000
        /*0010*/ 	.short	0x000a
        /*0012*/ 	.short	0x004c
        /*0014*/ 	.byte	0x00, 0xf0, 0x11, 0x00


	//----- nvinfo : EIATTR_KPARAM_INFO
	.align		4
.L_113:
        /*0018*/ 	.byte	0x04, 0x17
        /*001a*/ 	.short	(.L_115 - .L_114)
.L_114:
        /*001c*/ 	.word	0x00000000
        /*0020*/ 	.short	0x0009
        /*0022*/ 	.short	0x0048
        /*0024*/ 	.byte	0x00, 0xf0, 0x11, 0x00


	//----- nvinfo : EIATTR_KPARAM_INFO
	.align		4
.L_115:
        /*0028*/ 	.byte	0x04, 0x17
        /*002a*/ 	.short	(.L_117 - .L_116)
.L_116:
        /*002c*/ 	.word	0x00000000
        /*0030*/ 	.short	0x0008
        /*0032*/ 	.short	0x0040
        /*0034*/ 	.byte	0x00, 0xf5, 0x21, 0x00


	//----- nvinfo : EIATTR_KPARAM_INFO
	.align		4
.L_117:
        /*0038*/ 	.byte	0x04, 0x17
        /*003a*/ 	.short	(.L_119 - .L_118)
.L_118:
        /*003c*/ 	.word	0x00000000
        /*0040*/ 	.short	0x0007
        /*0042*/ 	.short	0x0038
        /*0044*/ 	.byte	0x00, 0xf5, 0x21, 0x00


	//----- nvinfo : EIATTR_KPARAM_INFO
	.align		4
.L_119:
        /*0048*/ 	.byte	0x04, 0x17
        /*004a*/ 	.short	(.L_121 - .L_120)
.L_120:
        /*004c*/ 	.word	0x00000000
        /*0050*/ 	.short	0x0006
        /*0052*/ 	.short	0x0030
        /*0054*/ 	.byte	0x00, 0xf5, 0x21, 0x00


	//----- nvinfo : EIATTR_KPARAM_INFO
	.align		4
.L_121:
        /*0058*/ 	.byte	0x04, 0x17
        /*005a*/ 	.short	(.L_123 - .L_122)
.L_122:
        /*005c*/ 	.word	0x00000000
        /*0060*/ 	.short	0x0005
        /*0062*/ 	.short	0x0028
        /*0064*/ 	.byte	0x00, 0xf5, 0x21, 0x00


	//----- nvinfo : EIATTR_KPARAM_INFO
	.align		4
.L_123:
        /*0068*/ 	.byte	0x04, 0x17
        /*006a*/ 	.short	(.L_125 - .L_124)
.L_124:
        /*006c*/ 	.word	0x00000000
        /*0070*/ 	.short	0x0004
        /*0072*/ 	.short	0x0020
        /*0074*/ 	.byte	0x00, 0xf5, 0x21, 0x00


	//----- nvinfo : EIATTR_KPARAM_INFO
	.align		4
.L_125:
        /*0078*/ 	.byte	0x04, 0x17
        /*007a*/ 	.short	(.L_127 - .L_126)
.L_126:
        /*007c*/ 	.word	0x00000000
        /*0080*/ 	.short	0x0003
        /*0082*/ 	.short	0x0018
        /*0084*/ 	.byte	0x00, 0xf5, 0x21, 0x00


	//----- nvinfo : EIATTR_KPARAM_INFO
	.align		4
.L_127:
        /*0088*/ 	.byte	0x04, 0x17
        /*008a*/ 	.short	(.L_129 - .L_128)
.L_128:
        /*008c*/ 	.word	0x00000000
        /*0090*/ 	.short	0x0002
        /*0092*/ 	.short	0x0010
        /*0094*/ 	.byte	0x00, 0xf5, 0x21, 0x00


	//----- nvinfo : EIATTR_KPARAM_INFO
	.align		4
.L_129:
        /*0098*/ 	.byte	0x04, 0x17
        /*009a*/ 	.short	(.L_131 - .L_130)
.L_130:
        /*009c*/ 	.word	0x00000000
        /*00a0*/ 	.short	0x0001
        /*00a2*/ 	.short	0x0008
        /*00a4*/ 	.byte	0x00, 0xf5, 0x21, 0x00


	//----- nvinfo : EIATTR_KPARAM_INFO
	.align		4
.L_131:
        /*00a8*/ 	.byte	0x04, 0x17
        /*00aa*/ 	.short	(.L_133 - .L_132)
.L_132:
        /*00ac*/ 	.word	0x00000000
        /*00b0*/ 	.short	0x0000
        /*00b2*/ 	.short	0x0000
        /*00b4*/ 	.byte	0x00, 0xf5, 0x21, 0x00


	//----- nvinfo : EIATTR_SPARSE_MMA_MASK
	.align		4
.L_133:
        /*00b8*/ 	.byte	0x03, 0x50
        /*00ba*/ 	.short	0x0000


	//----- nvinfo : EIATTR_MAXREG_COUNT
	.align		4
        /*00bc*/ 	.byte	0x03, 0x1b
        /*00be*/ 	.short	0x00ff


	//----- nvinfo : EIATTR_MERCURY_ISA_VERSION
	.align		4
        /*00c0*/ 	.byte	0x03, 0x5f
        /*00c2*/ 	.short	0x0101


	//----- nvinfo : EIATTR_VRC_CTA_INIT_COUNT
	.align		4
        /*00c4*/ 	.byte	0x02, 0x4a
	.zero		1
	.zero		1


	//----- nvinfo : EIATTR_EXIT_INSTR_OFFSETS
	.align		4
        /*00c8*/ 	.byte	0x04, 0x1c
        /*00ca*/ 	.short	(.L_135 - .L_134)


	//   ....[0]....
.L_134:
        /*00cc*/ 	.word	0x00000070


	//   ....[1]....
        /*00d0*/ 	.word	0x00005180


	//----- nvinfo : EIATTR_CRS_STACK_SIZE
	.align		4
.L_135:
        /*00d4*/ 	.byte	0x04, 0x1e
        /*00d6*/ 	.short	(.L_137 - .L_136)
.L_136:
        /*00d8*/ 	.word	0x00000000


	//----- nvinfo : EIATTR_CBANK_PARAM_SIZE
	.align		4
.L_137:
        /*00dc*/ 	.byte	0x03, 0x19
        /*00de*/ 	.short	0x0050


	//----- nvinfo : EIATTR_PARAM_CBANK
	.align		4
        /*00e0*/ 	.byte	0x04, 0x0a
        /*00e2*/ 	.short	(.L_139 - .L_138)
	.align		4
.L_138:
        /*00e4*/ 	.word	index@(.nv.constant0._Z17forwardPassKernelPKdS0_S0_PdS1_S0_S0_S1_S1_ii)
        /*00e8*/ 	.short	0x0380
        /*00ea*/ 	.short	0x0050


	//----- nvinfo : EIATTR_SW_WAR
	.align		4
.L_139:
        /*00ec*/ 	.byte	0x04, 0x36
        /*00ee*/ 	.short	(.L_141 - .L_140)
.L_140:
        /*00f0*/ 	.word	0x00000008
.L_141:


//--------------------- .nv.callgraph             --------------------------
	.section	.nv.callgraph,"",@"SHT_CUDA_CALLGRAPH"
	.align	4
	.sectionentsize	8
	.align		4
        /*0000*/ 	.word	0x00000000
	.align		4
        /*0004*/ 	.word	0xffffffff
	.align		4
        /*0008*/ 	.word	0x00000000
	.align		4
        /*000c*/ 	.word	0xfffffffe
	.align		4
        /*0010*/ 	.word	0x00000000
	.align		4
        /*0014*/ 	.word	0xfffffffd
	.align		4
        /*0018*/ 	.word	0x00000000
	.align		4
        /*001c*/ 	.word	0xfffffffc


//--------------------- .text._Z19reduceAndUpdateW1B1PdS_PKdS1_dii --------------------------
	.section	.text._Z19reduceAndUpdateW1B1PdS_PKdS1_dii,"ax",@progbits
	.align	128
        .global         _Z19reduceAndUpdateW1B1PdS_PKdS1_dii
        .type           _Z19reduceAndUpdateW1B1PdS_PKdS1_dii,@function
        .size           _Z19reduceAndUpdateW1B1PdS_PKdS1_dii,(.L_x_130 - _Z19reduceAndUpdateW1B1PdS_PKdS1_dii)
        .other          _Z19reduceAndUpdateW1B1PdS_PKdS1_dii,@"STO_CUDA_ENTRY STV_DEFAULT"
_Z19reduceAndUpdateW1B1PdS_PKdS1_dii:
.text._Z19reduceAndUpdateW1B1PdS_PKdS1_dii:
[----:B------:R-:W-:Y:S01]  /*0000*/  LDC R1, c[0x0][0x37c] ;  /* 0x0000df00ff017b82 */ /* 0x000fe20000000800 */
[----:B------:R-:W0:Y:S07]  /*0010*/  S2R R2, SR_TID.X ;  /* 0x0000000000027919 */ /* 0x000e2e0000002100 */
[----:B------:R-:W1:Y:S01]  /*0020*/  S2UR UR5, SR_CTAID.X ;  /* 0x00000000000579c3 */ /* 0x000e620000002500 */
[----:B------:R-:W1:Y:S01]  /*0030*/  LDCU UR4, c[0x0][0x360] ;  /* 0x00006c00ff0477ac */ /* 0x000e620008000800 */
[----:B------:R-:W-:Y:S01]  /*0040*/  BSSY.RECONVERGENT B0, `(.L_x_0) ;  /* 0x00000aa000007945 */ /* 0x000fe20003800200 */
[----:B------:R-:W2:Y:S05]  /*0050*/  LDCU.64 UR8, c[0x0][0x358] ;  /* 0x00006b00ff0877ac */ /* 0x000eaa0008000a00 */
[----:B------:R-:W3:Y:S01]  /*0060*/  LDC R3, c[0x0][0x3ac] ;  /* 0x0000eb00ff037b82 */ /* 0x000ee20000000800 */
[----:B-1----:R-:W-:-:S06]  /*0070*/  UIMAD UR5, UR5, UR4, URZ ;  /* 0x00000004050572a4 */ /* 0x002fcc000f8e02ff */
[----:B0-----:R-:W-:Y:S01]  /*0080*/  IADD3 R0, PT, PT, R2, UR5, RZ ;  /* 0x0000000502007c10 */ /* 0x001fe2000fffe0ff */
[----:B---3--:R-:W-:-:S05]  /*0090*/  IMAD R5, R3, 0x310, RZ ;  /* 0x0000031003057824 */ /* 0x008fca00078e02ff */
[----:B------:R-:W-:-:S13]  /*00a0*/  ISETP.GE.AND P0, PT, R0, R5, PT ;  /* 0x000000050000720c */ /* 0x000fda0003f06270 */
[----:B--2---:R-:W-:Y:S05]  /*00b0*/  @P0 BRA `(.L_x_1) ;  /* 0x0000000800880947 */ /* 0x004fea0003800000 */
[----:B------:R-:W0:Y:S01]  /*00c0*/  LDCU UR10, c[0x0][0x3a8] ;  /* 0x00007500ff0a77ac */ /* 0x000e220008000800 */
[----:B------:R-:W-:Y:S01]  /*00d0*/  CS2R R26, SRZ ;  /* 0x00000000001a7805 */ /* 0x000fe2000001ff00 */
[----:B0-----:R-:W-:-:S09]  /*00e0*/  UISETP.GE.AND UP0, UPT, UR10, 0x1, UPT ;  /* 0x000000010a00788c */ /* 0x001fd2000bf06270 */
[----:B------:R-:W-:Y:S05]  /*00f0*/  BRA.U !UP0, `(.L_x_2) ;  /* 0x0000000908007547 */ /* 0x000fea000b800000 */
[----:B------:R-:W-:Y:S01]  /*0100*/  UISETP.GE.U32.AND UP1, UPT, UR10, 0x10, UPT ;  /* 0x000000100a00788c */ /* 0x000fe2000bf26070 */
[----:B------:R-:W-:Y:S01]  /*0110*/  CS2R R26, SRZ ;  /* 0x00000000001a7805 */ /* 0x000fe2000001ff00 */
[----:B------:R-:W-:Y:S01]  /*0120*/  ULOP3.LUT UR6, UR10, 0xf, URZ, 0xc0, !UPT ;  /* 0x0000000f0a067892 */ /* 0x000fe2000f8ec0ff */
[----:B------:R-:W-:-:S03]  /*0130*/  UMOV UR4, URZ ;  /* 0x000000ff00047c82 */ /* 0x000fc60008000000 */
[----:B------:R-:W-:-:S03]  /*0140*/  UISETP.NE.AND UP0, UPT, UR6, URZ, UPT ;  /* 0x000000ff0600728c */ /* 0x000fc6000bf05270 */
[----:B------:R-:W-:Y:S08]  /*0150*/  BRA.U !UP1, `(.L_x_3) ;  /* 0x0000000109e47547 */ /* 0x000ff0000b800000 */
[----:B------:R-:W-:Y:S01]  /*0160*/  ULOP3.LUT UR4, UR10, 0x7ffffff0, URZ, 0xc0, !UPT ;  /* 0x7ffffff00a047892 */ /* 0x000fe2000f8ec0ff */
[----:B------:R-:W-:Y:S02]  /*0170*/  MOV R4, R0 ;  /* 0x0000000000047202 */ /* 0x000fe40000000f00 */
[----:B------:R-:W-:Y:S01]  /*0180*/  CS2R R26, SRZ ;  /* 0x00000000001a7805 */ /* 0x000fe2000001ff00 */
[----:B------:R-:W-:-:S12]  /*0190*/  UIADD3 UR7, UPT, UPT, -UR4, URZ, URZ ;  /* 0x000000ff04077290 */ /* 0x000fd8000fffe1ff */
.L_x_4:
[----:B------:R-:W0:Y:S02]  /*01a0*/  LDC.64 R6, c[0x0][0x390] ;  /* 0x0000e400ff067b82 */ /* 0x000e240000000a00 */
[----:B0-----:R-:W-:-:S05]  /*01b0*/  IMAD.WIDE R6, R4, 0x8, R6 ;  /* 0x0000000804067825 */ /* 0x001fca00078e0206 */
[----:B------:R0:W2:Y:S01]  /*01c0*/  LDG.E.64.CONSTANT R18, desc[UR8][R6.64] ;  /* 0x0000000806127981 */ /* 0x0000a2000c1e9b00 */
[----:B------:R-:W-:-:S05]  /*01d0*/  IMAD.WIDE R20, R5, 0x8, R6 ;  /* 0x0000000805147825 */ /* 0x000fca00078e0206 */
[----:B------:R-:W3:Y:S01]  /*01e0*/  LDG.E.64.CONSTANT R16, desc[UR8][R20.64] ;  /* 0x0000000814107981 */ /* 0x000ee2000c1e9b00 */
[----:B------:R-:W-:-:S05]  /*01f0*/  IMAD.WIDE R24, R5, 0x8, R20 ;  /* 0x0000000805187825 */ /* 0x000fca00078e0214 */
[----:B------:R-:W4:Y:S01]  /*0200*/  LDG.E.64.CONSTANT R14, desc[UR8][R24.64] ;  /* 0x00000008180e7981 */ /* 0x000f22000c1e9b00 */
[----:B------:R-:W-:-:S05]  /*0210*/  IMAD.WIDE R8, R5, 0x8, R24 ;  /* 0x0000000805087825 */ /* 0x000fca00078e0218 */
[----:B------:R-:W5:Y:S01]  /*0220*/  LDG.E.64.CONSTANT R12, desc[UR8][R8.64] ;  /* 0x00000008080c7981 */ /* 0x000f62000c1e9b00 */
[----:B------:R-:W-:-:S05]  /*0230*/  IMAD.WIDE R22, R5, 0x8, R8 ;  /* 0x0000000805167825 */ /* 0x000fca00078e0208 */
[----:B------:R-:W5:Y:S01]  /*0240*/  LDG.E.64.CONSTANT R10, desc[UR8][R22.64] ;  /* 0x00000008160a7981 */ /* 0x000f62000c1e9b00 */
[----:B------:R-:W-:-:S05]  /*0250*/  IMAD.WIDE R28, R5, 0x8, R22 ;  /* 0x00000008051c7825 */ /* 0x000fca00078e0216 */
[----:B------:R1:W5:Y:S01]  /*0260*/  LDG.E.64.CONSTANT R8, desc[UR8][R28.64] ;  /* 0x000000081c087981 */ /* 0x000362000c1e9b00 */
[----:B0-----:R-:W-:-:S05]  /*0270*/  IMAD.WIDE R6, R5, 0x8, R28 ;  /* 0x0000000805067825 */ /* 0x001fca00078e021c */
[----:B------:R-:W5:Y:S01]  /*0280*/  LDG.E.64.CONSTANT R22, desc[UR8][R6.64] ;  /* 0x0000000806167981 */ /* 0x000f62000c1e9b00 */
[----:B-1----:R-:W-:-:S05]  /*0290*/  IMAD.WIDE R28, R5, 0x8, R6 ;  /* 0x00000008051c7825 */ /* 0x002fca00078e0206 */
[----:B------:R-:W5:Y:S01]  /*02a0*/  LDG.E.64.CONSTANT R6, desc[UR8][R28.64] ;  /* 0x000000081c067981 */ /* 0x000f62000c1e9b00 */
[----:B------:R-:W-:-:S05]  /*02b0*/  IMAD.WIDE R24, R5, 0x8, R28 ;  /* 0x0000000805187825 */ /* 0x000fca00078e021c */
[----:B------:R-:W5:Y:S01]  /*02c0*/  LDG.E.64.CONSTANT R20, desc[UR8][R24.64] ;  /* 0x0000000818147981 */ /* 0x000f62000c1e9b00 */
[----:B--2---:R-:W-:Y:S01]  /*02d0*/  DADD R18, R18, R26 ;  /* 0x0000000012127229 */ /* 0x004fe2000000001a */
[----:B------:R-:W-:-:S07]  /*02e0*/  IMAD.WIDE R26, R5, 0x8, R24 ;  /* 0x00000008051a7825 */ /* 0x000fce00078e0218 */
[----:B---3--:R-:W-:Y:S02]  /*02f0*/  DADD R16, R18, R16 ;  /* 0x0000000012107229 */ /* 0x008fe40000000010 */
[----:B------:R0:W2:Y:S06]  /*0300*/  LDG.E.64.CONSTANT R18, desc[UR8][R26.64] ;  /* 0x000000081a127981 */ /* 0x0000ac000c1e9b00 */
[----:B----4-:R-:W-:Y:S01]  /*0310*/  DADD R14, R16, R14 ;  /* 0x00000000100e7229 */ /* 0x010fe2000000000e */
[----:B0-----:R-:W-:-:S05]  /*0320*/  IMAD.WIDE R26, R5, 0x8, R26 ;  /* 0x00000008051a7825 */ /* 0x001fca00078e021a */
[----:B------:R-:W3:Y:S01]  /*0330*/  LDG.E.64.CONSTANT R16, desc[UR8][R26.64] ;  /* 0x000000081a107981 */ /* 0x000ee2000c1e9b00 */
[----:B------:R-:W-:Y:S01]  /*0340*/  IMAD.WIDE R24, R5, 0x8, R26 ;  /* 0x0000000805187825 */ /* 0x000fe200078e021a */
[----:B-----5:R-:W-:-:S04]  /*0350*/  DADD R12, R14, R12 ;  /* 0x000000000e0c7229 */ /* 0x020fc8000000000c */
[----:B------:R-:W4:Y:S01]  /*0360*/  LDG.E.64.CONSTANT R14, desc[UR8][R24.64] ;  /* 0x00000008180e7981 */ /* 0x000f22000c1e9b00 */
[----:B------:R-:W-:-:S03]  /*0370*/  IMAD.WIDE R28, R5, 0x8, R24 ;  /* 0x00000008051c7825 */ /* 0x000fc600078e0218 */
[----:B------:R-:W-:Y:S02]  /*0380*/  DADD R10, R12, R10 ;  /* 0x000000000c0a7229 */ /* 0x000fe4000000000a */
[----:B------:R0:W5:Y:S06]  /*0390*/  LDG.E.64.CONSTANT R12, desc[UR8][R28.64] ;  /* 0x000000081c0c7981 */ /* 0x00016c000c1e9b00 */
[----:B------:R-:W-:Y:S01]  /*03a0*/  DADD R8, R10, R8 ;  /* 0x000000000a087229 */ /* 0x000fe20000000008 */
[----:B0-----:R-:W-:-:S05]  /*03b0*/  IMAD.WIDE R28, R5, 0x8, R28 ;  /* 0x00000008051c7825 */ /* 0x001fca00078e021c */
[----:B------:R-:W5:Y:S01]  /*03c0*/  LDG.E.64.CONSTANT R10, desc[UR8][R28.64] ;  /* 0x000000081c0a7981 */ /* 0x000f62000c1e9b00 */
[----:B------:R-:W-:Y:S01]  /*03d0*/  IMAD.WIDE R24, R5, 0x8, R28 ;  /* 0x0000000805187825 */ /* 0x000fe200078e021c */
[----:B------:R-:W-:-:S04]  /*03e0*/  DADD R22, R8, R22 ;  /* 0x0000000008167229 */ /* 0x000fc80000000016 */
[----:B------:R-:W5:Y:S01]  /*03f0*/  LDG.E.64.CONSTANT R8, desc[UR8][R24.64] ;  /* 0x0000000818087981 */ /* 0x000f62000c1e9b00 */
[----:B------:R-:W-:-:S06]  /*0400*/  IMAD.WIDE R26, R5, 0x8, R24 ;  /* 0x00000008051a7825 */ /* 0x000fcc00078e0218 */
[----:B------:R-:W5:Y:S01]  /*0410*/  LDG.E.64.CONSTANT R26, desc[UR8][R26.64] ;  /* 0x000000081a1a7981 */ /* 0x000f62000c1e9b00 */
[----:B------:R-:W-:-:S08]  /*0420*/  DADD R6, R22, R6 ;  /* 0x0000000016067229 */ /* 0x000fd00000000006 */
[----:B------:R-:W-:Y:S01]  /*0430*/  DADD R6, R6, R20 ;  /* 0x0000000006067229 */ /* 0x000fe20000000014 */
[----:B------:R-:W-:-:S04]  /*0440*/  UIADD3 UR7, UPT, UPT, UR7, 0x10, URZ ;  /* 0x0000001007077890 */ /* 0x000fc8000fffe0ff */
[----:B------:R-:W-:Y:S01]  /*0450*/  UISETP.NE.AND UP1, UPT, UR7, URZ, UPT ;  /* 0x000000ff0700728c */ /* 0x000fe2000bf25270 */
[----:B------:R-:W-:Y:S02]  /*0460*/  IMAD R4, R3, 0x3100, R4 ;  /* 0x0000310003047824 */ /* 0x000fe400078e0204 */
[----:B--2---:R-:W-:-:S08]  /*0470*/  DADD R6, R6, R18 ;  /* 0x0000000006067229 */ /* 0x004fd00000000012 */
[----:B---3--:R-:W-:-:S08]  /*0480*/  DADD R6, R6, R16 ;  /* 0x0000000006067229 */ /* 0x008fd00000000010 */
[----:B----4-:R-:W-:-:S08]  /*0490*/  DADD R6, R6, R14 ;  /* 0x0000000006067229 */ /* 0x010fd0000000000e */
[----:B-----5:R-:W-:-:S08]  /*04a0*/  DADD R6, R6, R12 ;  /* 0x0000000006067229 */ /* 0x020fd0000000000c */
[----:B------:R-:W-:-:S08]  /*04b0*/  DADD R6, R6, R10 ;  /* 0x0000000006067229 */ /* 0x000fd0000000000a */
[----:B------:R-:W-:-:S08]  /*04c0*/  DADD R6, R6, R8 ;  /* 0x0000000006067229 */ /* 0x000fd00000000008 */
[----:B------:R-:W-:Y:S01]  /*04d0*/  DADD R26, R6, R26 ;  /* 0x00000000061a7229 */ /* 0x000fe2000000001a */
[----:B------:R-:W-:Y:S10]  /*04e0*/  BRA.U UP1, `(.L_x_4) ;  /* 0xfffffffd012c7547 */ /* 0x000ff4000b83ffff */
.L_x_3:
[----:B------:R-:W-:Y:S05]  /*04f0*/  BRA.U !UP0, `(.L_x_2) ;  /* 0x0000000508007547 */ /* 0x000fea000b800000 */
[----:B------:R-:W-:Y:S02]  /*0500*/  UISETP.GE.U32.AND UP0, UPT, UR6, 0x8, UPT ;  /* 0x000000080600788c */ /* 0x000fe4000bf06070 */
[----:B------:R-:W-:-:S04]  /*0510*/  ULOP3.LUT UR7, UR10, 0x7, URZ, 0xc0, !UPT ;  /* 0x000000070a077892 */ /* 0x000fc8000f8ec0ff */
[----:B------:R-:W-:-:S03]  /*0520*/  UISETP.NE.AND UP1, UPT, UR7, URZ, UPT ;  /* 0x000000ff0700728c */ /* 0x000fc6000bf25270 */
[----:B------:R-:W-:Y:S08]  /*0530*/  BRA.U !UP0, `(.L_x_5) ;  /* 0x00000001086c7547 */ /* 0x000ff0000b800000 */
[----:B------:R-:W0:Y:S01]  /*0540*/  LDC.64 R10, c[0x0][0x390] ;  /* 0x0000e400ff0a7b82 */ /* 0x000e220000000a00 */
[----:B------:R-:W-:-:S04]  /*0550*/  IMAD R7, R5, UR4, R0 ;  /* 0x0000000405077c24 */ /* 0x000fc8000f8e0200 */
[----:B0-----:R-:W-:-:S05]  /*0560*/  IMAD.WIDE R10, R7, 0x8, R10 ;  /* 0x00000008070a7825 */ /* 0x001fca00078e020a */
[----:B------:R-:W2:Y:S01]  /*0570*/  LDG.E.64.CONSTANT R6, desc[UR8][R10.64] ;  /* 0x000000080a067981 */ /* 0x000ea2000c1e9b00 */
[----:B------:R-:W-:-:S05]  /*0580*/  IMAD.WIDE R22, R5, 0x8, R10 ;  /* 0x0000000805167825 */ /* 0x000fca00078e020a */
[----:B------:R-:W3:Y:S01]  /*0590*/  LDG.E.64.CONSTANT R8, desc[UR8][R22.64] ;  /* 0x0000000816087981 */ /* 0x000ee2000c1e9b00 */
[----:B------:R-:W-:-:S05]  /*05a0*/  IMAD.WIDE R24, R5, 0x8, R22 ;  /* 0x0000000805187825 */ /* 0x000fca00078e0216 */
[----:B------:R-:W4:Y:S01]  /*05b0*/  LDG.E.64.CONSTANT R20, desc[UR8][R24.64] ;  /* 0x0000000818147981 */ /* 0x000f22000c1e9b00 */
[----:B------:R-:W-:-:S05]  /*05c0*/  IMAD.WIDE R28, R5, 0x8, R24 ;  /* 0x00000008051c7825 */ /* 0x000fca00078e0218 */
[----:B------:R0:W5:Y:S02]  /*05d0*/  LDG.E.64.CONSTANT R18, desc[UR8][R28.64] ;  /* 0x000000081c127981 */ /* 0x000164000c1e9b00 */
[----:B0-----:R-:W-:-:S05]  /*05e0*/  IMAD.WIDE R28, R5, 0x8, R28 ;  /* 0x00000008051c7825 */ /* 0x001fca00078e021c */
[----:B------:R-:W5:Y:S01]  /*05f0*/  LDG.E.64.CONSTANT R16, desc[UR8][R28.64] ;  /* 0x000000081c107981 */ /* 0x000f62000c1e9b00 */
[----:B------:R-:W-:-:S05]  /*0600*/  IMAD.WIDE R12, R5, 0x8, R28 ;  /* 0x00000008050c7825 */ /* 0x000fca00078e021c */
[----:B------:R-:W5:Y:S01]  /*0610*/  LDG.E.64.CONSTANT R14, desc[UR8][R12.64] ;  /* 0x000000080c0e7981 */ /* 0x000f62000c1e9b00 */
[----:B------:R-:W-:-:S04]  /*0620*/  IMAD.WIDE R10, R5, 0x8, R12 ;  /* 0x00000008050a7825 */ /* 0x000fc800078e020c */
[----:B------:R-:W-:Y:S01]  /*0630*/  IMAD.WIDE R22, R5, 0x8, R10 ;  /* 0x0000000805167825 */ /* 0x000fe200078e020a */
[----:B------:R-:W5:Y:S04]  /*0640*/  LDG.E.64.CONSTANT R12, desc[UR8][R10.64] ;  /* 0x000000080a0c7981 */ /* 0x000f68000c1e9b00 */
[----:B------:R-:W5:Y:S01]  /*0650*/  LDG.E.64.CONSTANT R10, desc[UR8][R22.64] ;  /* 0x00000008160a7981 */ /* 0x000f62000c1e9b00 */
[----:B------:R-:W-:Y:S01]  /*0660*/  UIADD3 UR4, UPT, UPT, UR4, 0x8, URZ ;  /* 0x0000000804047890 */ /* 0x000fe2000fffe0ff */
[----:B--2---:R-:W-:-:S08]  /*0670*/  DADD R6, R26, R6 ;  /* 0x000000001a067229 */ /* 0x004fd00000000006 */
[----:B---3--:R-:W-:-:S08]  /*0680*/  DADD R6, R6, R8 ;  /* 0x0000000006067229 */ /* 0x008fd00000000008 */
[----:B----4-:R-:W-:-:S08]  /*0690*/  DADD R6, R6, R20 ;  /* 0x0000000006067229 */ /* 0x010fd00000000014 */
[----:B-----5:R-:W-:-:S08]  /*06a0*/  DADD R6, R6, R18 ;  /* 0x0000000006067229 */ /* 0x020fd00000000012 */
[----:B------:R-:W-:-:S08]  /*06b0*/  DADD R6, R6, R16 ;  /* 0x0000000006067229 */ /* 0x000fd00000000010 */
[----:B------:R-:W-:-:S08]  /*06c0*/  DADD R6, R6, R14 ;  /* 0x0000000006067229 */ /* 0x000fd0000000000e */
[----:B------:R-:W-:-:S08]  /*06d0*/  DADD R6, R6, R12 ;  /* 0x0000000006067229 */ /* 0x000fd0000000000c */
[----:B------:R-:W-:-:S11]  /*06e0*/  DADD R26, R6, R10 ;  /* 0x00000000061a7229 */ /* 0x000fd6000000000a */
.L_x_5:
        /* <DEDUP_REMOVED lines=13> */
[----:B------:R-:W-:-:S06]  /*07c0*/  IMAD.WIDE R18, R5, 0x8, R14 ;  /* 0x0000000805127825 */ /* 0x000fcc00078e020e */
[----:B------:R-:W5:Y:S01]  /*07d0*/  LDG.E.64.CONSTANT R18, desc[UR8][R18.64] ;  /* 0x0000000812127981 */ /* 0x000f62000c1e9b00 */
[----:B------:R-:W-:Y:S01]  /*07e0*/  UIADD3 UR4, UPT, UPT, UR4, 0x4, URZ ;  /* 0x0000000404047890 */ /* 0x000fe2000fffe0ff */
[----:B--2---:R-:W-:-:S08]  /*07f0*/  DADD R8, R26, R8 ;  /* 0x000000001a087229 */ /* 0x004fd00000000008 */
[----:B---3--:R-:W-:-:S08]  /*0800*/  DADD R8, R8, R12 ;  /* 0x0000000008087229 */ /* 0x008fd0000000000c */
[----:B----4-:R-:W-:-:S08]  /*0810*/  DADD R8, R8, R16 ;  /* 0x0000000008087229 */ /* 0x010fd00000000010 */
[----:B-----5:R-:W-:-:S11]  /*0820*/  DADD R26, R8, R18 ;  /* 0x00000000081a7229 */ /* 0x020fd60000000012 */
.L_x_6:
[----:B------:R-:W-:Y:S05]  /*0830*/  BRA.U !UP1, `(.L_x_2) ;  /* 0x0000000109307547 */ /* 0x000fea000b800000 */
[----:B------:R-:W0:Y:S01]  /*0840*/  LDC.64 R6, c[0x0][0x390] ;  /* 0x0000e400ff067b82 */ /* 0x000e220000000a00 */
[----:B------:R-:W-:Y:S01]  /*0850*/  IMAD R3, R3, UR4, RZ ;  /* 0x0000000403037c24 */ /* 0x000fe2000f8e02ff */
[----:B------:R-:W-:-:S03]  /*0860*/  UIADD3 UR6, UPT, UPT, -UR6, URZ, URZ ;  /* 0x000000ff06067290 */ /* 0x000fc6000fffe1ff */
[----:B------:R-:W-:-:S04]  /*0870*/  IMAD R3, R3, 0x310, R2 ;  /* 0x0000031003037824 */ /* 0x000fc800078e0202 */
[----:B------:R-:W-:-:S07]  /*0880*/  VIADD R4, R3, UR5 ;  /* 0x0000000503047c36 */ /* 0x000fce0008000000 */
.L_x_7:
[----:B0-----:R-:W-:-:S06]  /*0890*/  IMAD.WIDE R2, R4, 0x8, R6 ;  /* 0x0000000804027825 */ /* 0x001fcc00078e0206 */
[----:B------:R-:W2:Y:S01]  /*08a0*/  LDG.E.64.CONSTANT R2, desc[UR8][R2.64] ;  /* 0x0000000802027981 */ /* 0x000ea2000c1e9b00 */
[----:B------:R-:W-:Y:S01]  /*08b0*/  UIADD3 UR6, UPT, UPT, UR6, 0x1, URZ ;  /* 0x0000000106067890 */ /* 0x000fe2000fffe0ff */
[----:B------:R-:W-:-:S03]  /*08c0*/  IADD3 R4, PT, PT, R5, R4, RZ ;  /* 0x0000000405047210 */ /* 0x000fc60007ffe0ff */
[----:B------:R-:W-:Y:S01]  /*08d0*/  UISETP.NE.AND UP0, UPT, UR6, URZ, UPT ;  /* 0x000000ff0600728c */ /* 0x000fe2000bf05270 */
[----:B--2---:R-:W-:-:S08]  /*08e0*/  DADD R26, R2, R26 ;  /* 0x00000000021a7229 */ /* 0x004fd0000000001a */
[----:B------:R-:W-:Y:S05]  /*08f0*/  BRA.U UP0, `(.L_x_7) ;  /* 0xfffffffd00e47547 */ /* 0x000fea000b83ffff */
.L_x_2:
[----:B------:R-:W0:Y:S01]  /*0900*/  I2F.F64 R6, UR10 ;  /* 0x0000000a00067d12 */ /* 0x000e220008201c00 */
[----:B------:R-:W-:Y:S01]  /*0910*/  MOV R2, 0x1 ;  /* 0x0000000100027802 */ /* 0x000fe20000000f00 */
[----:B------:R-:W-:Y:S01]  /*0920*/  BSSY.RECONVERGENT B1, `(.L_x_8) ;  /* 0x0000015000017945 */ /* 0x000fe20003800200 */
[----:B------:R-:W-:-:S05]  /*0930*/  FSETP.GEU.AND P1, PT, |R27|, 6.5827683646048100446e-37, PT ;  /* 0x036000001b00780b */ /* 0x000fca0003f2e200 */
[----:B0-----:R-:W0:Y:S02]  /*0940*/  MUFU.RCP64H R3, R7 ;  /* 0x0000000700037308 */ /* 0x001e240000001800 */
[----:B0-----:R-:W-:-:S08]  /*0950*/  DFMA R8, -R6, R2, 1 ;  /* 0x3ff000000608742b */ /* 0x001fd00000000102 */
[----:B------:R-:W-:-:S08]  /*0960*/  DFMA R8, R8, R8, R8 ;  /* 0x000000080808722b */ /* 0x000fd00000000008 */
[----:B------:R-:W-:-:S08]  /*0970*/  DFMA R8, R2, R8, R2 ;  /* 0x000000080208722b */ /* 0x000fd00000000002 */
[----:B------:R-:W-:-:S08]  /*0980*/  DFMA R2, -R6, R8, 1 ;  /* 0x3ff000000602742b */ /* 0x000fd00000000108 */
[----:B------:R-:W-:-:S08]  /*0990*/  DFMA R2, R8, R2, R8 ;  /* 0x000000020802722b */ /* 0x000fd00000000008 */
[----:B------:R-:W-:-:S08]  /*09a0*/  DMUL R8, R2, R26 ;  /* 0x0000001a02087228 */ /* 0x000fd00000000000 */
[----:B------:R-:W-:-:S08]  /*09b0*/  DFMA R10, -R6, R8, R26 ;  /* 0x00000008060a722b */ /* 0x000fd0000000011a */
[----:B------:R-:W-:-:S10]  /*09c0*/  DFMA R2, R2, R10, R8 ;  /* 0x0000000a0202722b */ /* 0x000fd40000000008 */
[----:B------:R-:W-:-:S05]  /*09d0*/  FFMA R4, RZ, R7, R3 ;  /* 0x00000007ff047223 */ /* 0x000fca0000000003 */
[----:B------:R-:W-:-:S13]  /*09e0*/  FSETP.GT.AND P0, PT, |R4|, 1.469367938527859385e-39, PT ;  /* 0x001000000400780b */ /* 0x000fda0003f04200 */
[----:B------:R-:W-:Y:S05]  /*09f0*/  @P0 BRA P1, `(.L_x_9) ;  /* 0x00000000001c0947 */ /* 0x000fea0000800000 */
[----:B------:R-:W-:Y:S01]  /*0a00*/  IMAD.MOV.U32 R12, RZ, RZ, R26 ;  /* 0x000000ffff0c7224 */ /* 0x000fe200078e001a */
[----:B------:R-:W-:Y:S02]  /*0a10*/  MOV R13, R27 ;  /* 0x0000001b000d7202 */ /* 0x000fe40000000f00 */
[----:B------:R-:W-:Y:S02]  /*0a20*/  MOV R11, R7 ;  /* 0x00000007000b7202 */ /* 0x000fe40000000f00 */
[----:B------:R-:W-:-:S07]  /*0a30*/  MOV R4, 0xa50 ;  /* 0x00000a5000047802 */ /* 0x000fce0000000f00 */
[----:B------:R-:W-:Y:S05]  /*0a40*/  CALL.REL.NOINC `($__internal_0_$__cuda_sm20_div_rn_f64_full) ;  /* 0x0000000800c47944 */ /* 0x000fea0003c00000 */
[----:B------:R-:W-:Y:S01]  /*0a50*/  IMAD.MOV.U32 R2, RZ, RZ, R14 ;  /* 0x000000ffff027224 */ /* 0x000fe200078e000e */
[----:B------:R-:W-:-:S07]  /*0a60*/  MOV R3, R15 ;  /* 0x0000000f00037202 */ /* 0x000fce0000000f00 */
.L_x_9:
[----:B------:R-:W-:Y:S05]  /*0a70*/  BSYNC.RECONVERGENT B1 ;  /* 0x0000000000017941 */ /* 0x000fea0003800200 */
.L_x_8:
[----:B------:R-:W0:Y:S01]  /*0a80*/  LDC.64 R6, c[0x0][0x380] ;  /* 0x0000e000ff067b82 */ /* 0x000e220000000a00 */
[----:B------:R-:W1:Y:S01]  /*0a90*/  LDCU.64 UR6, c[0x0][0x3a0] ;  /* 0x00007400ff0677ac */ /* 0x000e620008000a00 */
[----:B0-----:R-:W-:-:S05]  /*0aa0*/  IMAD.WIDE R6, R0, 0x8, R6 ;  /* 0x0000000800067825 */ /* 0x001fca00078e0206 */
[----:B------:R-:W1:Y:S02]  /*0ab0*/  LDG.E.64 R8, desc[UR8][R6.64] ;  /* 0x0000000806087981 */ /* 0x000e64000c1e1b00 */
[----:B-1----:R-:W-:-:S07]  /*0ac0*/  DFMA R8, -R2, UR6, R8 ;  /* 0x0000000602087c2b */ /* 0x002fce0008000108 */
[----:B------:R0:W-:Y:S04]  /*0ad0*/  STG.E.64 desc[UR8][R6.64], R8 ;  /* 0x0000000806007986 */ /* 0x0001e8000c101b08 */
.L_x_1:
[----:B------:R-:W-:Y:S05]  /*0ae0*/  BSYNC.RECONVERGENT B0 ;  /* 0x0000000000007941 */ /* 0x000fea0003800200 */
.L_x_0:
[----:B------:R-:W1:Y:S01]  /*0af0*/  LDC R3, c[0x0][0x3ac] ;  /* 0x0000eb00ff037b82 */ /* 0x000e620000000800 */
[----:B------:R-:W-:-:S04]  /*0b00*/  IADD3 R2, PT, PT, R0, -R5, RZ ;  /* 0x8000000500027210 */ /* 0x000fc80007ffe0ff */
[----:B-1----:R-:W-:-:S04]  /*0b10*/  ISETP.GE.AND P0, PT, R2, R3, PT ;  /* 0x000000030200720c */ /* 0x002fc80003f06270 */
[----:B------:R-:W-:-:S13]  /*0b20*/  ISETP.LT.OR P0, PT, R2, RZ, P0 ;  /* 0x000000ff0200720c */ /* 0x000fda0000701670 */
[----:B------:R-:W-:Y:S05]  /*0b30*/  @P0 EXIT ;  /* 0x000000000000094d */ /* 0x000fea0003800000 */
[----:B------:R-:W1:Y:S01]  /*0b40*/  LDCU UR6, c[0x0][0x3a8] ;  /* 0x00007500ff0677ac */ /* 0x000e620008000800 */
[----:B------:R-:W-:Y:S01]  /*0b50*/  CS2R R14, SRZ ;  /* 0x00000000000e7805 */ /* 0x000fe2000001ff00 */
[----:B-1----:R-:W-:-:S09]  /*0b60*/  UISETP.GE.AND UP0, UPT, UR6, 0x1, UPT ;  /* 0x000000010600788c */ /* 0x002fd2000bf06270 */
        /* <DEDUP_REMOVED lines=8> */
[----:B------:R-:W-:Y:S01]  /*0bf0*/  IMAD.MOV.U32 R26, RZ, RZ, R2 ;  /* 0x000000ffff1a7224 */ /* 0x000fe200078e0002 */
[----:B------:R-:W-:Y:S02]  /*0c00*/  CS2R R14, SRZ ;  /* 0x00000000000e7805 */ /* 0x000fe4000001ff00 */
[----:B------:R-:W-:-:S12]  /*0c10*/  UIADD3 UR5, UPT, UPT, -UR4, URZ, URZ ;  /* 0x000000ff04057290 */ /* 0x000fd8000fffe1ff */
.L_x_12:
[----:B------:R-:W1:Y:S02]  /*0c20*/  LDC.64 R16, c[0x0][0x398] ;  /* 0x0000e600ff107b82 */ /* 0x000e640000000a00 */
[----:B-1----:R-:W-:-:S05]  /*0c30*/  IMAD.WIDE R16, R26, 0x8, R16 ;  /* 0x000000081a107825 */ /* 0x002fca00078e0210 */
[----:B------:R-:W2:Y:S01]  /*0c40*/  LDG.E.64.CONSTANT R12, desc[UR8][R16.64] ;  /* 0x00000008100c7981 */ /* 0x000ea2000c1e9b00 */
[----:B------:R-:W-:-:S05]  /*0c50*/  IMAD.WIDE R18, R3, 0x8, R16 ;  /* 0x0000000803127825 */ /* 0x000fca00078e0210 */
[----:B------:R-:W3:Y:S01]  /*0c60*/  LDG.E.64.CONSTANT R10, desc[UR8][R18.64] ;  /* 0x00000008120a7981 */ /* 0x000ee2000c1e9b00 */
[----:B------:R-:W-:-:S05]  /*0c70*/  IMAD.WIDE R24, R3, 0x8, R18 ;  /* 0x0000000803187825 */ /* 0x000fca00078e0212 */
[----:B0-----:R0:W4:Y:S02]  /*0c80*/  LDG.E.64.CONSTANT R8, desc[UR8][R24.64] ;  /* 0x0000000818087981 */ /* 0x001124000c1e9b00 */
[----:B0-----:R-:W-:-:S05]  /*0c90*/  IMAD.WIDE R24, R3, 0x8, R24 ;  /* 0x0000000803187825 */ /* 0x001fca00078e0218 */
[----:B------:R-:W5:Y:S01]  /*0ca0*/  LDG.E.64.CONSTANT R6, desc[UR8][R24.64] ;  /* 0x0000000818067981 */ /* 0x000f62000c1e9b00 */
[----:B------:R-:W-:-:S05]  /*0cb0*/  IMAD.WIDE R20, R3, 0x8, R24 ;  /* 0x0000000803147825 */ /* 0x000fca00078e0218 */
[----:B------:R-:W5:Y:S01]  /*0cc0*/  LDG.E.64.CONSTANT R4, desc[UR8][R20.64] ;  /* 0x0000000814047981 */ /* 0x000f62000c1e9b00 */
[----:B------:R-:W-:-:S05]  /*0cd0*/  IMAD.WIDE R22, R3, 0x8, R20 ;  /* 0x0000000803167825 */ /* 0x000fca00078e0214 */
[----:B------:R-:W5:Y:S01]  /*0ce0*/  LDG.E.64.CONSTANT R20, desc[UR8][R22.64] ;  /* 0x0000000816147981 */ /* 0x000f62000c1e9b00 */
[----:B------:R-:W-:-:S04]  /*0cf0*/  IMAD.WIDE R16, R3, 0x8, R22 ;  /* 0x0000000803107825 */ /* 0x000fc800078e0216 */
[C---:B------:R-:W-:Y:S01]  /*0d00*/  IMAD.WIDE R28, R3.reuse, 0x8, R16 ;  /* 0x00000008031c7825 */ /* 0x040fe200078e0210 */
[----:B------:R-:W5:Y:S04]  /*0d10*/  LDG.E.64.CONSTANT R22, desc[UR8][R16.64] ;  /* 0x0000000810167981 */ /* 0x000f68000c1e9b00 */
[----:B------:R0:W5:Y:S02]  /*0d20*/  LDG.E.64.CONSTANT R18, desc[UR8][R28.64] ;  /* 0x000000081c127981 */ /* 0x000164000c1e9b00 */
[----:B0-----:R-:W-:-:S05]  /*0d30*/  IMAD.WIDE R28, R3, 0x8, R28 ;  /* 0x00000008031c7825 */ /* 0x001fca00078e021c */
[----:B------:R-:W5:Y:S01]  /*0d40*/  LDG.E.64.CONSTANT R16, desc[UR8][R28.64] ;  /* 0x000000081c107981 */ /* 0x000f62000c1e9b00 */
[----:B------:R-:W-:Y:S01]  /*0d50*/  IMAD.WIDE R24, R3, 0x8, R28 ;  /* 0x0000000803187825 */ /* 0x000fe200078e021c */
[----:B--2---:R-:W-:-:S04]  /*0d60*/  DADD R12, R12, R14 ;  /* 0x000000000c0c7229 */ /* 0x004fc8000000000e */
[----:B------:R0:W2:Y:S04]  /*0d70*/  LDG.E.64.CONSTANT R14, desc[UR8][R24.64] ;  /* 0x00000008180e7981 */ /* 0x0000a8000c1e9b00 */
[----:B---3--:R-:W-:Y:S01]  /*0d80*/  DADD R10, R12, R10 ;  /* 0x000000000c0a7229 */ /* 0x008fe2000000000a */
[----:B0-----:R-:W-:-:S05]  /*0d90*/  IMAD.WIDE R24, R3, 0x8, R24 ;  /* 0x0000000803187825 */ /* 0x001fca00078e0218 */
[----:B------:R0:W3:Y:S02]  /*0da0*/  LDG.E.64.CONSTANT R12, desc[UR8][R24.64] ;  /* 0x00000008180c7981 */ /* 0x0000e4000c1e9b00 */
[----:B----4-:R-:W-:Y:S01]  /*0db0*/  DADD R8, R10, R8 ;  /* 0x000000000a087229 */ /* 0x010fe20000000008 */
[----:B0-----:R-:W-:-:S05]  /*0dc0*/  IMAD.WIDE R24, R3, 0x8, R24 ;  /* 0x0000000803187825 */ /* 0x001fca00078e0218 */
[----:B------:R-:W4:Y:S01]  /*0dd0*/  LDG.E.64.CONSTANT R10, desc[UR8][R24.64] ;  /* 0x00000008180a7981 */ /* 0x000f22000c1e9b00 */
[----:B------:R-:W-:Y:S01]  /*0de0*/  IMAD.WIDE R28, R3, 0x8, R24 ;  /* 0x00000008031c7825 */ /* 0x000fe200078e0218 */
[----:B-----5:R-:W-:-:S04]  /*0df0*/  DADD R6, R8, R6 ;  /* 0x0000000008067229 */ /* 0x020fc80000000006 */
[----:B------:R0:W5:Y:S04]  /*0e00*/  LDG.E.64.CONSTANT R8, desc[UR8][R28.64] ;  /* 0x000000081c087981 */ /* 0x000168000c1e9b00 */
[----:B------:R-:W-:Y:S01]  /*0e10*/  DADD R4, R6, R4 ;  /* 0x0000000006047229 */ /* 0x000fe20000000004 */
[----:B0-----:R-:W-:-:S05]  /*0e20*/  IMAD.WIDE R28, R3, 0x8, R28 ;  /* 0x00000008031c7825 */ /* 0x001fca00078e021c */
[----:B------:R0:W5:Y:S02]  /*0e30*/  LDG.E.64.CONSTANT R6, desc[UR8][R28.64] ;  /* 0x000000081c067981 */ /* 0x000164000c1e9b00 */
[----:B------:R-:W-:Y:S01]  /*0e40*/  DADD R20, R4, R20 ;  /* 0x0000000004147229 */ /* 0x000fe20000000014 */
[----:B0-----:R-:W-:-:S05]  /*0e50*/  IMAD.WIDE R28, R3, 0x8, R28 ;  /* 0x00000008031c7825 */ /* 0x001fca00078e021c */
[----:B------:R-:W5:Y:S01]  /*0e60*/  LDG.E.64.CONSTANT R4, desc[UR8][R28.64] ;  /* 0x000000081c047981 */ /* 0x000f62000c1e9b00 */
[----:B------:R-:W-:-:S06]  /*0e70*/  IMAD.WIDE R24, R3, 0x8, R28 ;  /* 0x0000000803187825 */ /* 0x000fcc00078e021c */
[----:B------:R-:W5:Y:S01]  /*0e80*/  LDG.E.64.CONSTANT R24, desc[UR8][R24.64] ;  /* 0x0000000818187981 */ /* 0x000f62000c1e9b00 */
[----:B------:R-:W-:Y:S01]  /*0e90*/  DADD R20, R20, R22 ;  /* 0x0000000014147229 */ /* 0x000fe20000000016 */
[----:B------:R-:W-:Y:S01]  /*0ea0*/  UIADD3 UR5, UPT, UPT, UR5, 0x10, URZ ;  /* 0x0000001005057890 */ /* 0x000fe2000fffe0ff */
[----:B------:R-:W-:-:S03]  /*0eb0*/  LEA R26, R3, R26, 0x4 ;  /* 0x0000001a031a7211 */ /* 0x000fc600078e20ff */
[----:B------:R-:W-:-:S03]  /*0ec0*/  UISETP.NE.AND UP1, UPT, UR5, URZ, UPT ;  /* 0x000000ff0500728c */ /* 0x000fc6000bf25270 */
[----:B------:R-:W-:-:S08]  /*0ed0*/  DADD R18, R20, R18 ;  /* 0x0000000014127229 */ /* 0x000fd00000000012 */
[----:B------:R-:W-:-:S08]  /*0ee0*/  DADD R16, R18, R16 ;  /* 0x0000000012107229 */ /* 0x000fd00000000010 */
        /* <DEDUP_REMOVED lines=8> */
.L_x_11:
[----:B------:R-:W-:Y:S05]  /*0f70*/  BRA.U !UP0, `(.L_x_10) ;  /* 0x0000000108fc7547 */ /* 0x000fea000b800000 */
[----:B------:R-:W-:Y:S02]  /*0f80*/  UISETP.GE.U32.AND UP0, UPT, UR7, 0x8, UPT ;  /* 0x000000080700788c */ /* 0x000fe4000bf06070 */
[----:B------:R-:W-:-:S04]  /*0f90*/  ULOP3.LUT UR10, UR6, 0x7, URZ, 0xc0, !UPT ;  /* 0x00000007060a7892 */ /* 0x000fc8000f8ec0ff */
[----:B------:R-:W-:-:S03]  /*0fa0*/  UISETP.NE.AND UP1, UPT, UR10, URZ, UPT ;  /* 0x000000ff0a00728c */ /* 0x000fc6000bf25270 */
[----:B------:R-:W-:Y:S08]  /*0fb0*/  BRA.U !UP0, `(.L_x_13) ;  /* 0x00000001086c7547 */ /* 0x000ff0000b800000 */
[----:B------:R-:W1:Y:S01]  /*0fc0*/  LDC.64 R10, c[0x0][0x398] ;  /* 0x0000e600ff0a7b82 */ /* 0x000e620000000a00 */
[----:B------:R-:W-:-:S04]  /*0fd0*/  IMAD R5, R3, UR4, R2 ;  /* 0x0000000403057c24 */ /* 0x000fc8000f8e0202 */
[----:B-1----:R-:W-:-:S05]  /*0fe0*/  IMAD.WIDE R10, R5, 0x8, R10 ;  /* 0x00000008050a7825 */ /* 0x002fca00078e020a */
[----:B------:R-:W2:Y:S01]  /*0ff0*/  LDG.E.64.CONSTANT R4, desc[UR8][R10.64] ;  /* 0x000000080a047981 */ /* 0x000ea2000c1e9b00 */
[----:B------:R-:W-:-:S05]  /*1000*/  IMAD.WIDE R22, R3, 0x8, R10 ;  /* 0x0000000803167825 */ /* 0x000fca00078e020a */
[----:B0-----:R-:W3:Y:S01]  /*1010*/  LDG.E.64.CONSTANT R6, desc[UR8][R22.64] ;  /* 0x0000000816067981 */ /* 0x001ee2000c1e9b00 */
[----:B------:R-:W-:-:S05]  /*1020*/  IMAD.WIDE R24, R3, 0x8, R22 ;  /* 0x0000000803187825 */ /* 0x000fca00078e0216 */
[----:B------:R-:W4:Y:S01]  /*1030*/  LDG.E.64.CONSTANT R8, desc[UR8][R24.64] ;  /* 0x0000000818087981 */ /* 0x000f22000c1e9b00 */
[----:B------:R-:W-:-:S05]  /*1040*/  IMAD.WIDE R26, R3, 0x8, R24 ;  /* 0x00000008031a7825 */ /* 0x000fca00078e0218 */
[----:B------:R-:W5:Y:S01]  /*1050*/  LDG.E.64.CONSTANT R20, desc[UR8][R26.64] ;  /* 0x000000081a147981 */ /* 0x000f62000c1e9b00 */
[----:B------:R-:W-:-:S05]  /*1060*/  IMAD.WIDE R28, R3, 0x8, R26 ;  /* 0x00000008031c7825 */ /* 0x000fca00078e021a */
[----:B------:R0:W5:Y:S02]  /*1070*/  LDG.E.64.CONSTANT R18, desc[UR8][R28.64] ;  /* 0x000000081c127981 */ /* 0x000164000c1e9b00 */
[----:B0-----:R-:W-:-:S05]  /*1080*/  IMAD.WIDE R28, R3, 0x8, R28 ;  /* 0x00000008031c7825 */ /* 0x001fca00078e021c */
[----:B------:R-:W5:Y:S01]  /*1090*/  LDG.E.64.CONSTANT R16, desc[UR8][R28.64] ;  /* 0x000000081c107981 */ /* 0x000f62000c1e9b00 */
[----:B------:R-:W-:-:S05]  /*10a0*/  IMAD.WIDE R10, R3, 0x8, R28 ;  /* 0x00000008030a7825 */ /* 0x000fca00078e021c */
[----:B------:R-:W5:Y:S01]  /*10b0*/  LDG.E.64.CONSTANT R12, desc[UR8][R10.64] ;  /* 0x000000080a0c7981 */ /* 0x000f62000c1e9b00 */
[----:B------:R-:W-:-:S05]  /*10c0*/  IMAD.WIDE R22, R3, 0x8, R10 ;  /* 0x0000000803167825 */ /* 0x000fca00078e020a */
        /* <DEDUP_REMOVED lines=10> */
.L_x_13:
[----:B------:R-:W-:Y:S05]  /*1170*/  BRA.U !UP1, `(.L_x_10) ;  /* 0x00000001097c7547 */ /* 0x000fea000b800000 */
[----:B------:R-:W-:Y:S02]  /*1180*/  UISETP.GE.U32.AND UP0, UPT, UR10, 0x4, UPT ;  /* 0x000000040a00788c */ /* 0x000fe4000bf06070 */
[----:B------:R-:W-:-:S04]  /*1190*/  ULOP3.LUT UR5, UR6, 0x3, URZ, 0xc0, !UPT ;  /* 0x0000000306057892 */ /* 0x000fc8000f8ec0ff */
[----:B------:R-:W-:-:S03]  /*11a0*/  UISETP.NE.AND UP1, UPT, UR5, URZ, UPT ;  /* 0x000000ff0500728c */ /* 0x000fc6000bf25270 */
[----:B------:R-:W-:Y:S08]  /*11b0*/  BRA.U !UP0, `(.L_x_14) ;  /* 0x00000001083c7547 */ /* 0x000ff0000b800000 */
[----:B------:R-:W1:Y:S01]  /*11c0*/  LDC.64 R4, c[0x0][0x398] ;  /* 0x0000e600ff047b82 */ /* 0x000e620000000a00 */
[----:B0-----:R-:W-:-:S04]  /*11d0*/  IMAD R7, R3, UR4, R2 ;  /* 0x0000000403077c24 */ /* 0x001fc8000f8e0202 */
[----:B-1----:R-:W-:-:S05]  /*11e0*/  IMAD.WIDE R4, R7, 0x8, R4 ;  /* 0x0000000807047825 */ /* 0x002fca00078e0204 */
        /* <DEDUP_REMOVED lines=12> */
.L_x_14:
[----:B------:R-:W-:Y:S05]  /*12b0*/  BRA.U !UP1, `(.L_x_10) ;  /* 0x00000001092c7547 */ /* 0x000fea000b800000 */
[----:B0-----:R-:W0:Y:S01]  /*12c0*/  LDC.64 R6, c[0x0][0x398] ;  /* 0x0000e600ff067b82 */ /* 0x001e220000000a00 */
[----:B------:R-:W-:Y:S02]  /*12d0*/  UIADD3 UR4, UPT, UPT, UR4, -0x310, URZ ;  /* 0xfffffcf004047890 */ /* 0x000fe4000fffe0ff */
[----:B------:R-:W-:-:S04]  /*12e0*/  UIADD3 UR5, UPT, UPT, -UR5, URZ, URZ ;  /* 0x000000ff05057290 */ /* 0x000fc8000fffe1ff */
[----:B------:R-:W-:-:S08]  /*12f0*/  IMAD R0, R3, UR4, R0 ;  /* 0x0000000403007c24 */ /* 0x000fd0000f8e0200 */
.L_x_15:
[----:B0-----:R-:W-:-:S06]  /*1300*/  IMAD.WIDE R4, R0, 0x8, R6 ;  /* 0x0000000800047825 */ /* 0x001fcc00078e0206 */
[----:B------:R-:W2:Y:S01]  /*1310*/  LDG.E.64.CONSTANT R4, desc[UR8][R4.64] ;  /* 0x0000000804047981 */ /* 0x000ea2000c1e9b00 */
[----:B------:R-:W-:Y:S01]  /*1320*/  UIADD3 UR5, UPT, UPT, UR5, 0x1, URZ ;  /* 0x0000000105057890 */ /* 0x000fe2000fffe0ff */
[----:B------:R-:W-:-:S03]  /*1330*/  IADD3 R0, PT, PT, R0, R3, RZ ;  /* 0x0000000300007210 */ /* 0x000fc60007ffe0ff */
[----:B------:R-:W-:Y:S01]  /*1340*/  UISETP.NE.AND UP0, UPT, UR5, URZ, UPT ;  /* 0x000000ff0500728c */ /* 0x000fe2000bf05270 */
[----:B--2---:R-:W-:-:S08]  /*1350*/  DADD R14, R4, R14 ;  /* 0x00000000040e7229 */ /* 0x004fd0000000000e */
[----:B------:R-:W-:Y:S05]  /*1360*/  BRA.U UP0, `(.L_x_15) ;  /* 0xfffffffd00e47547 */ /* 0x000fea000b83ffff */
.L_x_10:
[----:B0-----:R-:W0:Y:S01]  /*1370*/  I2F.F64 R6, UR6 ;  /* 0x0000000600067d12 */ /* 0x001e220008201c00 */
[----:B------:R-:W-:Y:S01]  /*1380*/  IMAD.MOV.U32 R4, RZ, RZ, 0x1 ;  /* 0x00000001ff047424 */ /* 0x000fe200078e00ff */
[----:B------:R-:W-:Y:S01]  /*1390*/  FSETP.GEU.AND P1, PT, |R15|, 6.5827683646048100446e-37, PT ;  /* 0x036000000f00780b */ /* 0x000fe20003f2e200 */
[----:B------:R-:W-:Y:S05]  /*13a0*/  BSSY.RECONVERGENT B0, `(.L_x_16) ;  /* 0x0000014000007945 */ /* 0x000fea0003800200 */
        /* <DEDUP_REMOVED lines=12> */
[----:B------:R-:W-:Y:S01]  /*1470*/  MOV R12, R14 ;  /* 0x0000000e000c7202 */ /* 0x000fe20000000f00 */
[----:B------:R-:W-:Y:S01]  /*1480*/  IMAD.MOV.U32 R11, RZ, RZ, R7 ;  /* 0x000000ffff0b7224 */ /* 0x000fe200078e0007 */
[----:B------:R-:W-:Y:S02]  /*1490*/  MOV R13, R15 ;  /* 0x0000000f000d7202 */ /* 0x000fe40000000f00 */
[----:B------:R-:W-:-:S07]  /*14a0*/  MOV R4, 0x14c0 ;  /* 0x000014c000047802 */ /* 0x000fce0000000f00 */
[----:B------:R-:W-:Y:S05]  /*14b0*/  CALL.REL.NOINC `($__internal_0_$__cuda_sm20_div_rn_f64_full) ;  /* 0x0000000000287944 */ /* 0x000fea0003c00000 */
[----:B------:R-:W-:Y:S02]  /*14c0*/  MOV R4, R14 ;  /* 0x0000000e00047202 */ /* 0x000fe40000000f00 */
[----:B------:R-:W-:-:S07]  /*14d0*/  MOV R5, R15 ;  /* 0x0000000f00057202 */ /* 0x000fce0000000f00 */
.L_x_17:
[----:B------:R-:W-:Y:S05]  /*14e0*/  BSYNC.RECONVERGENT B0 ;  /* 0x0000000000007941 */ /* 0x000fea0003800200 */
.L_x_16:
[----:B------:R-:W0:Y:S01]  /*14f0*/  LDC.64 R6, c[0x0][0x388] ;  /* 0x0000e200ff067b82 */ /* 0x000e220000000a00 */
[----:B------:R-:W1:Y:S01]  /*1500*/  LDCU.64 UR4, c[0x0][0x3a0] ;  /* 0x00007400ff0477ac */ /* 0x000e620008000a00 */
[----:B0-----:R-:W-:-:S05]  /*1510*/  IMAD.WIDE.U32 R2, R2, 0x8, R6 ;  /* 0x0000000802027825 */ /* 0x001fca00078e0006 */
[----:B------:R-:W1:Y:S02]  /*1520*/  LDG.E.64 R6, desc[UR8][R2.64] ;  /* 0x0000000802067981 */ /* 0x000e64000c1e1b00 */
[----:B-1----:R-:W-:-:S07]  /*1530*/  DFMA R6, -R4, UR4, R6 ;  /* 0x0000000404067c2b */ /* 0x002fce0008000106 */
[----:B------:R-:W-:Y:S01]  /*1540*/  STG.E.64 desc[UR8][R2.64], R6 ;  /* 0x0000000602007986 */ /* 0x000fe2000c101b08 */
[----:B------:R-:W-:Y:S05]  /*1550*/  EXIT ;  /* 0x000000000000794d */ /* 0x000fea0003800000 */
        .weak           $__internal_0_$__cuda_sm20_div_rn_f64_full
        .type           $__internal_0_$__cuda_sm20_div_rn_f64_full,@function
        .size           $__internal_0_$__cuda_sm20_div_rn_f64_full,(.L_x_130 - $__internal_0_$__cuda_sm20_div_rn_f64_full)
$__internal_0_$__cuda_sm20_div_rn_f64_full:
[C---:B------:R-:W-:Y:S01]  /*1560*/  FSETP.GEU.AND P0, PT, |R11|.reuse, 1.469367938527859385e-39, PT ;  /* 0x001000000b00780b */ /* 0x040fe20003f0e200 */
[----:B------:R-:W-:Y:S01]  /*1570*/  IMAD.MOV.U32 R10, RZ, RZ, R6 ;  /* 0x000000ffff0a7224 */ /* 0x000fe200078e0006 */
[----:B------:R-:W-:Y:S01]  /*1580*/  LOP3.LUT R8, R11, 0x800fffff, RZ, 0xc0, !PT ;  /* 0x800fffff0b087812 */ /* 0x000fe200078ec0ff */
[----:B------:R-:W-:Y:S01]  /*1590*/  BSSY.RECONVERGENT B2, `(.L_x_18) ;  /* 0x0000056000027945 */ /* 0x000fe20003800200 */
[----:B------:R-:W-:Y:S02]  /*15a0*/  FSETP.GEU.AND P2, PT, |R13|, 1.469367938527859385e-39, PT ;  /* 0x001000000d00780b */ /* 0x000fe40003f4e200 */
[----:B------:R-:W-:Y:S02]  /*15b0*/  LOP3.LUT R9, R8, 0x3ff00000, RZ, 0xfc, !PT ;  /* 0x3ff0000008097812 */ /* 0x000fe400078efcff */
[----:B------:R-:W-:Y:S02]  /*15c0*/  MOV R8, R6 ;  /* 0x0000000600087202 */ /* 0x000fe40000000f00 */
[----:B------:R-:W-:-:S02]  /*15d0*/  MOV R16, 0x1 ;  /* 0x0000000100107802 */ /* 0x000fc40000000f00 */
[----:B------:R-:W-:Y:S01]  /*15e0*/  LOP3.LUT R3, R13, 0x7ff00000, RZ, 0xc0, !PT ;  /* 0x7ff000000d037812 */ /* 0x000fe200078ec0ff */
[----:B------:R-:W-:Y:S01]  /*15f0*/  @!P0 DMUL R8, R10, 8.98846567431157953865e+307 ;  /* 0x7fe000000a088828 */ /* 0x000fe20000000000 */
[----:B------:R-:W-:-:S03]  /*1600*/  LOP3.LUT R20, R11, 0x7ff00000, RZ, 0xc0, !PT ;  /* 0x7ff000000b147812 */ /* 0x000fc600078ec0ff */
[----:B------:R-:W-:Y:S02]  /*1610*/  @!P2 LOP3.LUT R14, R11, 0x7ff00000, RZ, 0xc0, !PT ;  /* 0x7ff000000b0ea812 */ /* 0x000fe400078ec0ff */
[----:B------:R-:W0:Y:S01]  /*1620*/  MUFU.RCP64H R17, R9 ;  /* 0x0000000900117308 */ /* 0x000e220000001800 */
[C---:B------:R-:W-:Y:S02]  /*1630*/  ISETP.GE.U32.AND P1, PT, R3.reuse, R20, PT ;  /* 0x000000140300720c */ /* 0x040fe40003f26070 */
[----:B------:R-:W-:Y:S01]  /*1640*/  @!P2 ISETP.GE.U32.AND P3, PT, R3, R14, PT ;  /* 0x0000000e0300a20c */ /* 0x000fe20003f66070 */
[----:B------:R-:W-:Y:S01]  /*1650*/  IMAD.MOV.U32 R14, RZ, RZ, 0x1ca00000 ;  /* 0x1ca00000ff0e7424 */ /* 0x000fe200078e00ff */
[----:B------:R-:W-:-:S04]  /*1660*/  @!P2 MOV R22, RZ ;  /* 0x000000ff0016a202 */ /* 0x000fc80000000f00 */
[----:B------:R-:W-:-:S04]  /*1670*/  @!P2 SEL R15, R14, 0x63400000, !P3 ;  /* 0x634000000e0fa807 */ /* 0x000fc80005800000 */
[----:B------:R-:W-:Y:S01]  /*1680*/  @!P2 LOP3.LUT R15, R15, 0x80000000, R13, 0xf8, !PT ;  /* 0x800000000f0fa812 */ /* 0x000fe200078ef80d */
[----:B0-----:R-:W-:-:S03]  /*1690*/  DFMA R6, R16, -R8, 1 ;  /* 0x3ff000001006742b */ /* 0x001fc60000000808 */
[----:B------:R-:W-:-:S05]  /*16a0*/  @!P2 LOP3.LUT R23, R15, 0x100000, RZ, 0xfc, !PT ;  /* 0x001000000f17a812 */ /* 0x000fca00078efcff */
[----:B------:R-:W-:-:S08]  /*16b0*/  DFMA R6, R6, R6, R6 ;  /* 0x000000060606722b */ /* 0x000fd00000000006 */
[----:B------:R-:W-:Y:S01]  /*16c0*/  DFMA R16, R16, R6, R16 ;  /* 0x000000061010722b */ /* 0x000fe20000000010 */
[----:B------:R-:W-:Y:S02]  /*16d0*/  SEL R7, R14, 0x63400000, !P1 ;  /* 0x634000000e077807 */ /* 0x000fe40004800000 */
[----:B------:R-:W-:Y:S02]  /*16e0*/  MOV R6, R12 ;  /* 0x0000000c00067202 */ /* 0x000fe40000000f00 */
[----:B------:R-:W-:-:S03]  /*16f0*/  LOP3.LUT R7, R7, 0x800fffff, R13, 0xf8, !PT ;  /* 0x800fffff07077812 */ /* 0x000fc600078ef80d */
[----:B------:R-:W-:-:S03]  /*1700*/  DFMA R18, R16, -R8, 1 ;  /* 0x3ff000001012742b */ /* 0x000fc60000000808 */
[----:B------:R-:W-:Y:S01]  /*1710*/  @!P2 DFMA R6, R6, 2, -R22 ;  /* 0x400000000606a82b */ /* 0x000fe20000000816 */
[----:B------:R-:W-:Y:S01]  /*1720*/  IMAD.MOV.U32 R23, RZ, RZ, R3 ;  /* 0x000000ffff177224 */ /* 0x000fe200078e0003 */
[----:B------:R-:W-:-:S03]  /*1730*/  MOV R22, R20 ;  /* 0x0000001400167202 */ /* 0x000fc60000000f00 */
[----:B------:R-:W-:Y:S01]  /*1740*/  DFMA R16, R16, R18, R16 ;  /* 0x000000121010722b */ /* 0x000fe20000000010 */
[----:B------:R-:W-:-:S04]  /*1750*/  @!P0 LOP3.LUT R22, R9, 0x7ff00000, RZ, 0xc0, !PT ;  /* 0x7ff0000009168812 */ /* 0x000fc800078ec0ff */
[----:B------:R-:W-:Y:S01]  /*1760*/  @!P2 LOP3.LUT R23, R7, 0x7ff00000, RZ, 0xc0, !PT ;  /* 0x7ff000000717a812 */ /* 0x000fe200078ec0ff */
[----:B------:R-:W-:Y:S02]  /*1770*/  VIADD R24, R22, 0xffffffff ;  /* 0xffffffff16187836 */ /* 0x000fe40000000000 */
[----:B------:R-:W-:Y:S01]  /*1780*/  DMUL R18, R16, R6 ;  /* 0x0000000610127228 */ /* 0x000fe20000000000 */
[----:B------:R-:W-:-:S04]  /*1790*/  IADD3 R15, PT, PT, R23, -0x1, RZ ;  /* 0xffffffff170f7810 */ /* 0x000fc80007ffe0ff */
[----:B------:R-:W-:-:S03]  /*17a0*/  ISETP.GT.U32.AND P0, PT, R15, 0x7feffffe, PT ;  /* 0x7feffffe0f00780c */ /* 0x000fc60003f04070 */
[----:B------:R-:W-:Y:S01]  /*17b0*/  DFMA R20, R18, -R8, R6 ;  /* 0x800000081214722b */ /* 0x000fe20000000006 */
[----:B------:R-:W-:-:S07]  /*17c0*/  ISETP.GT.U32.OR P0, PT, R24, 0x7feffffe, P0 ;  /* 0x7feffffe1800780c */ /* 0x000fce0000704470 */
[----:B------:R-:W-:-:S06]  /*17d0*/  DFMA R16, R16, R20, R18 ;  /* 0x000000141010722b */ /* 0x000fcc0000000012 */
[----:B------:R-:W-:Y:S05]  /*17e0*/  @P0 BRA `(.L_x_19) ;  /* 0x00000000006c0947 */ /* 0x000fea0003800000 */
[----:B------:R-:W-:-:S04]  /*17f0*/  LOP3.LUT R18, R11, 0x7ff00000, RZ, 0xc0, !PT ;  /* 0x7ff000000b127812 */ /* 0x000fc800078ec0ff */
[CC--:B------:R-:W-:Y:S02]  /*1800*/  VIADDMNMX R12, R3.reuse, -R18.reuse, 0xb9600000, !PT ;  /* 0xb9600000030c7446 */ /* 0x0c0fe40007800912 */
[----:B------:R-:W-:Y:S02]  /*1810*/  ISETP.GE.U32.AND P0, PT, R3, R18, PT ;  /* 0x000000120300720c */ /* 0x000fe40003f06070 */
[----:B------:R-:W-:Y:S02]  /*1820*/  VIMNMX R12, PT, PT, R12, 0x46a00000, PT ;  /* 0x46a000000c0c7848 */ /* 0x000fe40003fe0100 */
[----:B------:R-:W-:-:S04]  /*1830*/  SEL R3, R14, 0x63400000, !P0 ;  /* 0x634000000e037807 */ /* 0x000fc80004000000 */
[----:B------:R-:W-:Y:S01]  /*1840*/  IADD3 R3, PT, PT, -R3, R12, RZ ;  /* 0x0000000c03037210 */ /* 0x000fe20007ffe1ff */
[----:B------:R-:W-:-:S03]  /*1850*/  IMAD.MOV.U32 R12, RZ, RZ, RZ ;  /* 0x000000ffff0c7224 */ /* 0x000fc600078e00ff */
[----:B------:R-:W-:-:S06]  /*1860*/  IADD3 R13, PT, PT, R3, 0x7fe00000, RZ ;  /* 0x7fe00000030d7810 */ /* 0x000fcc0007ffe0ff */
[----:B------:R-:W-:-:S10]  /*1870*/  DMUL R14, R16, R12 ;  /* 0x0000000c100e7228 */ /* 0x000fd40000000000 */
[----:B------:R-:W-:-:S13]  /*1880*/  FSETP.GTU.AND P0, PT, |R15|, 1.469367938527859385e-39, PT ;  /* 0x001000000f00780b */ /* 0x000fda0003f0c200 */
[----:B------:R-:W-:Y:S05]  /*1890*/  @P0 BRA `(.L_x_20) ;  /* 0x0000000000940947 */ /* 0x000fea0003800000 */
[----:B------:R-:W-:Y:S01]  /*18a0*/  DFMA R6, R16, -R8, R6 ;  /* 0x800000081006722b */ /* 0x000fe20000000006 */
[----:B------:R-:W-:-:S09]  /*18b0*/  MOV R12, RZ ;  /* 0x000000ff000c7202 */ /* 0x000fd20000000f00 */
[C---:B------:R-:W-:Y:S02]  /*18c0*/  FSETP.NEU.AND P0, PT, R7.reuse, RZ, PT ;  /* 0x000000ff0700720b */ /* 0x040fe40003f0d000 */
[----:B------:R-:W-:-:S04]  /*18d0*/  LOP3.LUT R11, R7, 0x80000000, R11, 0x48, !PT ;  /* 0x80000000070b7812 */ /* 0x000fc800078e480b */
[----:B------:R-:W-:-:S07]  /*18e0*/  LOP3.LUT R13, R11, R13, RZ, 0xfc, !PT ;  /* 0x0000000d0b0d7212 */ /* 0x000fce00078efcff */
[----:B------:R-:W-:Y:S05]  /*18f0*/  @!P0 BRA `(.L_x_20) ;  /* 0x00000000007c8947 */ /* 0x000fea0003800000 */
[C---:B------:R-:W-:Y:S01]  /*1900*/  IADD3 R7, PT, PT, -R3.reuse, RZ, RZ ;  /* 0x000000ff03077210 */ /* 0x040fe20007ffe1ff */
[----:B------:R-:W-:Y:S01]  /*1910*/  IMAD.MOV.U32 R6, RZ, RZ, RZ ;  /* 0x000000ffff067224 */ /* 0x000fe200078e00ff */
[----:B------:R-:W-:Y:S01]  /*1920*/  DMUL.RP R12, R16, R12 ;  /* 0x0000000c100c7228 */ /* 0x000fe20000008000 */
[----:B------:R-:W-:-:S04]  /*1930*/  IADD3 R3, PT, PT, -R3, -0x43300000, RZ ;  /* 0xbcd0000003037810 */ /* 0x000fc80007ffe1ff */
[----:B------:R-:W-:-:S05]  /*1940*/  DFMA R6, R14, -R6, R16 ;  /* 0x800000060e06722b */ /* 0x000fca0000000010 */
[----:B------:R-:W-:-:S05]  /*1950*/  LOP3.LUT R11, R13, R11, RZ, 0x3c, !PT ;  /* 0x0000000b0d0b7212 */ /* 0x000fca00078e3cff */
[----:B------:R-:W-:-:S04]  /*1960*/  FSETP.NEU.AND P0, PT, |R7|, R3, PT ;  /* 0x000000030700720b */ /* 0x000fc80003f0d200 */
[----:B------:R-:W-:Y:S02]  /*1970*/  FSEL R14, R12, R14, !P0 ;  /* 0x0000000e0c0e7208 */ /* 0x000fe40004000000 */
[----:B------:R-:W-:Y:S01]  /*1980*/  FSEL R15, R11, R15, !P0 ;  /* 0x0000000f0b0f7208 */ /* 0x000fe20004000000 */
[----:B------:R-:W-:Y:S06]  /*1990*/  BRA `(.L_x_20) ;  /* 0x0000000000547947 */ /* 0x000fec0003800000 */
.L_x_19:
[----:B------:R-:W-:-:S14]  /*19a0*/  DSETP.NAN.AND P0, PT, R12, R12, PT ;  /* 0x0000000c0c00722a */ /* 0x000fdc0003f08000 */
[----:B------:R-:W-:Y:S05]  /*19b0*/  @P0 BRA `(.L_x_21) ;  /* 0x0000000000440947 */ /* 0x000fea0003800000 */
[----:B------:R-:W-:-:S14]  /*19c0*/  DSETP.NAN.AND P0, PT, R10, R10, PT ;  /* 0x0000000a0a00722a */ /* 0x000fdc0003f08000 */
[----:B------:R-:W-:Y:S05]  /*19d0*/  @P0 BRA `(.L_x_22) ;  /* 0x0000000000300947 */ /* 0x000fea0003800000 */
[----:B------:R-:W-:Y:S02]  /*19e0*/  ISETP.NE.AND P0, PT, R23, R22, PT ;  /* 0x000000161700720c */ /* 0x000fe40003f05270 */
[----:B------:R-:W-:Y:S02]  /*19f0*/  MOV R14, 0x0 ;  /* 0x00000000000e7802 */ /* 0x000fe40000000f00 */
[----:B------:R-:W-:-:S09]  /*1a00*/  MOV R15, 0xfff80000 ;  /* 0xfff80000000f7802 */ /* 0x000fd20000000f00 */
[----:B------:R-:W-:Y:S05]  /*1a10*/  @!P0 BRA `(.L_x_20) ;  /* 0x0000000000348947 */ /* 0x000fea0003800000 */
[----:B------:R-:W-:Y:S02]  /*1a20*/  ISETP.NE.AND P0, PT, R23, 0x7ff00000, PT ;  /* 0x7ff000001700780c */ /* 0x000fe40003f05270 */
[----:B------:R-:W-:Y:S02]  /*1a30*/  LOP3.LUT R15, R13, 0x80000000, R11, 0x48, !PT ;  /* 0x800000000d0f7812 */ /* 0x000fe400078e480b */
[----:B------:R-:W-:-:S13]  /*1a40*/  ISETP.EQ.OR P0, PT, R22, RZ, !P0 ;  /* 0x000000ff1600720c */ /* 0x000fda0004702670 */
[----:B------:R-:W-:Y:S01]  /*1a50*/  @P0 LOP3.LUT R3, R15, 0x7ff00000, RZ, 0xfc, !PT ;  /* 0x7ff000000f030812 */ /* 0x000fe200078efcff */
[----:B------:R-:W-:Y:S01]  /*1a60*/  @!P0 IMAD.MOV.U32 R14, RZ, RZ, RZ ;  /* 0x000000ffff0e8224 */ /* 0x000fe200078e00ff */
[----:B------:R-:W-:Y:S02]  /*1a70*/  @P0 MOV R14, RZ ;  /* 0x000000ff000e0202 */ /* 0x000fe40000000f00 */
[----:B------:R-:W-:Y:S01]  /*1a80*/  @P0 MOV R15, R3 ;  /* 0x00000003000f0202 */ /* 0x000fe20000000f00 */
[----:B------:R-:W-:Y:S06]  /*1a90*/  BRA `(.L_x_20) ;  /* 0x0000000000147947 */ /* 0x000fec0003800000 */
.L_x_22:
[----:B------:R-:W-:Y:S01]  /*1aa0*/  LOP3.LUT R15, R11, 0x80000, RZ, 0xfc, !PT ;  /* 0x000800000b0f7812 */ /* 0x000fe200078efcff */
[----:B------:R-:W-:Y:S01]  /*1ab0*/  IMAD.MOV.U32 R14, RZ, RZ, R10 ;  /* 0x000000ffff0e7224 */ /* 0x000fe200078e000a */
[----:B------:R-:W-:Y:S06]  /*1ac0*/  BRA `(.L_x_20) ;  /* 0x0000000000087947 */ /* 0x000fec0003800000 */
.L_x_21:
[----:B------:R-:W-:Y:S02]  /*1ad0*/  LOP3.LUT R15, R13, 0x80000, RZ, 0xfc, !PT ;  /* 0x000800000d0f7812 */ /* 0x000fe400078efcff */
[----:B------:R-:W-:-:S07]  /*1ae0*/  MOV R14, R12 ;  /* 0x0000000c000e7202 */ /* 0x000fce0000000f00 */
.L_x_20:
[----:B------:R-:W-:Y:S05]  /*1af0*/  BSYNC.RECONVERGENT B2 ;  /* 0x0000000000027941 */ /* 0x000fea0003800200 */
.L_x_18:
[----:B------:R-:W-:Y:S01]  /*1b00*/  HFMA2 R7, -RZ, RZ, 0, 0 ;  /* 0x00000000ff077431 */ /* 0x000fe200000001ff */
[----:B------:R-:W-:-:S04]  /*1b10*/  MOV R6, R4 ;  /* 0x0000000400067202 */ /* 0x000fc80000000f00 */
[----:B------:R-:W-:Y:S05]  /*1b20*/  RET.REL.NODEC R6 `(_Z19reduceAndUpdateW1B1PdS_PKdS1_dii) ;  /* 0xffffffe406347950 */ /* 0x000fea0003c3ffff */
.L_x_23:
[----:B------:R-:W-:-:S00]  /*1b30*/  BRA `(.L_x_23) ;  /* 0xfffffffc00fc7947 */ /* 0x000fc0000383ffff */
[----:B------:R-:W-:-:S00]  /*1b40*/  NOP ;  /* 0x0000000000007918 */ /* 0x000fc00000000000 */
        /* <DEDUP_REMOVED lines=11> */
.L_x_130:


//--------------------- .text._Z19reduceAndUpdateW2B2PdS_PKdS1_dii --------------------------
	.section	.text._Z19reduceAndUpdateW2B2PdS_PKdS1_dii,"ax",@progbits
	.align	128
        .global         _Z19reduceAndUpdateW2B2PdS_PKdS1_dii
        .type           _Z19reduceAndUpdateW2B2PdS_PKdS1_dii,@function
        .size           _Z19reduceAndUpdateW2B2PdS_PKdS1_dii,(.L_x_131 - _Z19reduceAndUpdateW2B2PdS_PKdS1_dii)
        .other          _Z19reduceAndUpdateW2B2PdS_PKdS1_dii,@"STO_CUDA_ENTRY STV_DEFAULT"
_Z19reduceAndUpdateW2B2PdS_PKdS1_dii:
.text._Z19reduceAndUpdateW2B2PdS_PKdS1_dii:
        /* <DEDUP_REMOVED lines=8> */
[----:B0-----:R-:W-:Y:S02]  /*0080*/  VIADD R3, R2, UR5 ;  /* 0x0000000502037c36 */ /* 0x001fe40008000000 */
        /* <DEDUP_REMOVED lines=17> */
.L_x_28:
        /* <DEDUP_REMOVED lines=53> */
.L_x_27:
        /* <DEDUP_REMOVED lines=32> */
.L_x_29:
        /* <DEDUP_REMOVED lines=20> */
.L_x_30:
[----:B------:R-:W-:Y:S05]  /*0830*/  BRA.U !UP1, `(.L_x_26) ;  /* 0x0000000109307547 */ /* 0x000fea000b800000 */
[----:B------:R-:W0:Y:S01]  /*0840*/  LDC.64 R6, c[0x0][0x390] ;  /* 0x0000e400ff067b82 */ /* 0x000e220000000a00 */
[----:B------:R-:W-:Y:S01]  /*0850*/  IMAD R5, R4, UR4, RZ ;  /* 0x0000000404057c24 */ /* 0x000fe2000f8e02ff */
[----:B------:R-:W-:-:S03]  /*0860*/  UIADD3 UR6, UPT, UPT, -UR6, URZ, URZ ;  /* 0x000000ff06067290 */ /* 0x000fc6000fffe1ff */
[----:B------:R-:W-:-:S05]  /*0870*/  IMAD R5, R5, 0xa, R2 ;  /* 0x0000000a05057824 */ /* 0x000fca00078e0202 */
[----:B------:R-:W-:-:S07]  /*0880*/  IADD3 R9, PT, PT, R5, UR5, RZ ;  /* 0x0000000505097c10 */ /* 0x000fce000fffe0ff */
.L_x_31:
[----:B0-----:R-:W-:-:S06]  /*0890*/  IMAD.WIDE R4, R9, 0x8, R6 ;  /* 0x0000000809047825 */ /* 0x001fcc00078e0206 */
[----:B------:R-:W2:Y:S01]  /*08a0*/  LDG.E.64.CONSTANT R4, desc[UR8][R4.64] ;  /* 0x0000000804047981 */ /* 0x000ea2000c1e9b00 */
[----:B------:R-:W-:Y:S01]  /*08b0*/  UIADD3 UR6, UPT, UPT, UR6, 0x1, URZ ;  /* 0x0000000106067890 */ /* 0x000fe2000fffe0ff */
[----:B------:R-:W-:-:S03]  /*08c0*/  IMAD.IADD R9, R0, 0x1, R9 ;  /* 0x0000000100097824 */ /* 0x000fc600078e0209 */
[----:B------:R-:W-:Y:S01]  /*08d0*/  UISETP.NE.AND UP0, UPT, UR6, URZ, UPT ;  /* 0x000000ff0600728c */ /* 0x000fe2000bf05270 */
[----:B--2---:R-:W-:-:S08]  /*08e0*/  DADD R26, R4, R26 ;  /* 0x00000000041a7229 */ /* 0x004fd0000000001a */
[----:B------:R-:W-:Y:S05]  /*08f0*/  BRA.U UP0, `(.L_x_31) ;  /* 0xfffffffd00e47547 */ /* 0x000fea000b83ffff */
.L_x_26:
[----:B------:R-:W0:Y:S01]  /*0900*/  I2F.F64 R6, UR10 ;  /* 0x0000000a00067d12 */ /* 0x000e220008201c00 */
        /* <DEDUP_REMOVED lines=17> */
[----:B------:R-:W-:-:S07]  /*0a20*/  MOV R12, 0xa40 ;  /* 0x00000a40000c7802 */ /* 0x000fce0000000f00 */
[----:B------:R-:W-:Y:S05]  /*0a30*/  CALL.REL.NOINC `($__internal_1_$__cuda_sm20_div_rn_f64_full) ;  /* 0x0000000800787944 */ /* 0x000fea0003c00000 */
.L_x_33:
[----:B------:R-:W-:Y:S05]  /*0a40*/  BSYNC.RECONVERGENT B1 ;  /* 0x0000000000017941 */ /* 0x000fea0003800200 */
.L_x_32:
[----:B------:R-:W0:Y:S01]  /*0a50*/  LDC.64 R6, c[0x0][0x380] ;  /* 0x0000e000ff067b82 */ /* 0x000e220000000a00 */
[----:B------:R-:W1:Y:S01]  /*0a60*/  LDCU.64 UR6, c[0x0][0x3a0] ;  /* 0x00007400ff0677ac */ /* 0x000e620008000a00 */
[----:B0-----:R-:W-:-:S05]  /*0a70*/  IMAD.WIDE R6, R3, 0x8, R6 ;  /* 0x0000000803067825 */ /* 0x001fca00078e0206 */
[----:B------:R-:W1:Y:S02]  /*0a80*/  LDG.E.64 R8, desc[UR8][R6.64] ;  /* 0x0000000806087981 */ /* 0x000e64000c1e1b00 */
[----:B-1----:R-:W-:-:S07]  /*0a90*/  DFMA R8, -R4, UR6, R8 ;  /* 0x0000000604087c2b */ /* 0x002fce0008000108 */
[----:B------:R0:W-:Y:S04]  /*0aa0*/  STG.E.64 desc[UR8][R6.64], R8 ;  /* 0x0000000806007986 */ /* 0x0001e8000c101b08 */
.L_x_25:
[----:B------:R-:W-:Y:S05]  /*0ab0*/  BSYNC.RECONVERGENT B0 ;  /* 0x0000000000007941 */ /* 0x000fea0003800200 */
.L_x_24:
[----:B------:R-:W-:-:S05]  /*0ac0*/  IMAD.IADD R2, R3, 0x1, -R0 ;  /* 0x0000000103027824 */ /* 0x000fca00078e0a00 */
[----:B------:R-:W-:-:S13]  /*0ad0*/  ISETP.GT.U32.AND P0, PT, R2, 0x9, PT ;  /* 0x000000090200780c */ /* 0x000fda0003f04070 */
[----:B------:R-:W-:Y:S05]  /*0ae0*/  @P0 EXIT ;  /* 0x000000000000094d */ /* 0x000fea0003800000 */
[----:B------:R-:W1:Y:S01]  /*0af0*/  LDCU UR6, c[0x0][0x3a8] ;  /* 0x00007500ff0677ac */ /* 0x000e620008000800 */
[----:B------:R-:W-:Y:S01]  /*0b00*/  CS2R R26, SRZ ;  /* 0x00000000001a7805 */ /* 0x000fe2000001ff00 */
[----:B-1----:R-:W-:-:S09]  /*0b10*/  UISETP.GE.AND UP0, UPT, UR6, 0x1, UPT ;  /* 0x000000010600788c */ /* 0x002fd2000bf06270 */
[----:B------:R-:W-:Y:S05]  /*0b20*/  BRA.U !UP0, `(.L_x_34) ;  /* 0x0000000508cc7547 */ /* 0x000fea000b800000 */
[----:B------:R-:W-:Y:S01]  /*0b30*/  UISETP.GE.U32.AND UP1, UPT, UR6, 0x10, UPT ;  /* 0x000000100600788c */ /* 0x000fe2000bf26070 */
[----:B------:R-:W-:Y:S01]  /*0b40*/  MOV R28, RZ ;  /* 0x000000ff001c7202 */ /* 0x000fe20000000f00 */
[----:B------:R-:W-:Y:S01]  /*0b50*/  ULOP3.LUT UR5, UR6, 0xf, URZ, 0xc0, !UPT ;  /* 0x0000000f06057892 */ /* 0x000fe2000f8ec0ff */
[----:B------:R-:W-:-:S03]  /*0b60*/  CS2R R26, SRZ ;  /* 0x00000000001a7805 */ /* 0x000fc6000001ff00 */
[----:B------:R-:W-:-:S03]  /*0b70*/  UISETP.NE.AND UP0, UPT, UR5, URZ, UPT ;  /* 0x000000ff0500728c */ /* 0x000fc6000bf05270 */
[----:B------:R-:W-:Y:S08]  /*0b80*/  BRA.U !UP1, `(.L_x_35) ;  /* 0x0000000109ac7547 */ /* 0x000ff0000b800000 */
[----:B------:R-:W-:Y:S01]  /*0b90*/  ULOP3.LUT UR7, UR6, 0x7ffffff0, URZ, 0xc0, !UPT ;  /* 0x7ffffff006077892 */ /* 0x000fe2000f8ec0ff */
[----:B------:R-:W-:Y:S01]  /*0ba0*/  IMAD.MOV.U32 R4, RZ, RZ, R2 ;  /* 0x000000ffff047224 */ /* 0x000fe200078e0002 */
[----:B------:R-:W-:Y:S02]  /*0bb0*/  CS2R R26, SRZ ;  /* 0x00000000001a7805 */ /* 0x000fe4000001ff00 */
[----:B------:R-:W-:Y:S02]  /*0bc0*/  UIADD3 UR4, UPT, UPT, -UR7, URZ, URZ ;  /* 0x000000ff07047290 */ /* 0x000fe4000fffe1ff */
[----:B------:R-:W-:-:S10]  /*0bd0*/  IMAD.U32 R28, RZ, RZ, UR7 ;  /* 0x00000007ff1c7e24 */ /* 0x000fd4000f8e00ff */
.L_x_36:
[----:B------:R-:W1:Y:S02]  /*0be0*/  LDC.64 R24, c[0x0][0x398] ;  /* 0x0000e600ff187b82 */ /* 0x000e640000000a00 */
[----:B-1----:R-:W-:-:S05]  /*0bf0*/  IMAD.WIDE.U32 R24, R4, 0x8, R24 ;  /* 0x0000000804187825 */ /* 0x002fca00078e0018 */
[----:B------:R-:W2:Y:S04]  /*0c00*/  LDG.E.64.CONSTANT R16, desc[UR8][R24.64] ;  /* 0x0000000818107981 */ /* 0x000ea8000c1e9b00 */
[----:B------:R-:W3:Y:S04]  /*0c10*/  LDG.E.64.CONSTANT R14, desc[UR8][R24.64+0x50] ;  /* 0x00005008180e7981 */ /* 0x000ee8000c1e9b00 */
[----:B------:R-:W4:Y:S04]  /*0c20*/  LDG.E.64.CONSTANT R12, desc[UR8][R24.64+0xa0] ;  /* 0x0000a008180c7981 */ /* 0x000f28000c1e9b00 */
[----:B------:R-:W5:Y:S04]  /*0c30*/  LDG.E.64.CONSTANT R10, desc[UR8][R24.64+0xf0] ;  /* 0x0000f008180a7981 */ /* 0x000f68000c1e9b00 */
[----:B0-----:R-:W5:Y:S04]  /*0c40*/  LDG.E.64.CONSTANT R8, desc[UR8][R24.64+0x140] ;  /* 0x0001400818087981 */ /* 0x001f68000c1e9b00 */
[----:B------:R-:W5:Y:S04]  /*0c50*/  LDG.E.64.CONSTANT R6, desc[UR8][R24.64+0x190] ;  /* 0x0001900818067981 */ /* 0x000f68000c1e9b00 */
[----:B------:R-:W5:Y:S04]  /*0c60*/  LDG.E.64.CONSTANT R20, desc[UR8][R24.64+0x1e0] ;  /* 0x0001e00818147981 */ /* 0x000f68000c1e9b00 */
[----:B------:R-:W5:Y:S04]  /*0c70*/  LDG.E.64.CONSTANT R22, desc[UR8][R24.64+0x230] ;  /* 0x0002300818167981 */ /* 0x000f68000c1e9b00 */
[----:B------:R-:W5:Y:S01]  /*0c80*/  LDG.E.64.CONSTANT R18, desc[UR8][R24.64+0x280] ;  /* 0x0002800818127981 */ /* 0x000f62000c1e9b00 */
[----:B--2---:R-:W-:-:S03]  /*0c90*/  DADD R16, R16, R26 ;  /* 0x0000000010107229 */ /* 0x004fc6000000001a */
[----:B------:R-:W2:Y:S05]  /*0ca0*/  LDG.E.64.CONSTANT R26, desc[UR8][R24.64+0x4b0] ;  /* 0x0004b008181a7981 */ /* 0x000eaa000c1e9b00 */
[----:B---3--:R-:W-:Y:S02]  /*0cb0*/  DADD R14, R16, R14 ;  /* 0x00000000100e7229 */ /* 0x008fe4000000000e */
[----:B------:R-:W3:Y:S06]  /*0cc0*/  LDG.E.64.CONSTANT R16, desc[UR8][R24.64+0x2d0] ;  /* 0x0002d00818107981 */ /* 0x000eec000c1e9b00 */
[----:B----4-:R-:W-:-:S02]  /*0cd0*/  DADD R12, R14, R12 ;  /* 0x000000000e0c7229 */ /* 0x010fc4000000000c */
[----:B------:R-:W4:Y:S06]  /*0ce0*/  LDG.E.64.CONSTANT R14, desc[UR8][R24.64+0x320] ;  /* 0x00032008180e7981 */ /* 0x000f2c000c1e9b00 */
[----:B-----5:R-:W-:Y:S02]  /*0cf0*/  DADD R10, R12, R10 ;  /* 0x000000000c0a7229 */ /* 0x020fe4000000000a */
[----:B------:R-:W5:Y:S06]  /*0d00*/  LDG.E.64.CONSTANT R12, desc[UR8][R24.64+0x370] ;  /* 0x00037008180c7981 */ /* 0x000f6c000c1e9b00 */
[----:B------:R-:W-:-:S02]  /*0d10*/  DADD R8, R10, R8 ;  /* 0x000000000a087229 */ /* 0x000fc40000000008 */
[----:B------:R-:W2:Y:S06]  /*0d20*/  LDG.E.64.CONSTANT R10, desc[UR8][R24.64+0x3c0] ;  /* 0x0003c008180a7981 */ /* 0x000eac000c1e9b00 */
[----:B------:R-:W-:Y:S02]  /*0d30*/  DADD R6, R8, R6 ;  /* 0x0000000008067229 */ /* 0x000fe40000000006 */
[----:B------:R-:W2:Y:S06]  /*0d40*/  LDG.E.64.CONSTANT R8, desc[UR8][R24.64+0x410] ;  /* 0x0004100818087981 */ /* 0x000eac000c1e9b00 */
[----:B------:R-:W-:-:S02]  /*0d50*/  DADD R20, R6, R20 ;  /* 0x0000000006147229 */ /* 0x000fc40000000014 */
[----:B------:R-:W2:Y:S06]  /*0d60*/  LDG.E.64.CONSTANT R6, desc[UR8][R24.64+0x460] ;  /* 0x0004600818067981 */ /* 0x000eac000c1e9b00 */
[----:B------:R-:W-:-:S08]  /*0d70*/  DADD R20, R20, R22 ;  /* 0x0000000014147229 */ /* 0x000fd00000000016 */
[----:B------:R-:W-:Y:S01]  /*0d80*/  DADD R18, R20, R18 ;  /* 0x0000000014127229 */ /* 0x000fe20000000012 */
[----:B------:R-:W-:-:S04]  /*0d90*/  UIADD3 UR4, UPT, UPT, UR4, 0x10, URZ ;  /* 0x0000001004047890 */ /* 0x000fc8000fffe0ff */
[----:B------:R-:W-:Y:S01]  /*0da0*/  UISETP.NE.AND UP1, UPT, UR4, URZ, UPT ;  /* 0x000000ff0400728c */ /* 0x000fe2000bf25270 */
[----:B------:R-:W-:Y:S02]  /*0db0*/  IADD3 R4, PT, PT, R4, 0xa0, RZ ;  /* 0x000000a004047810 */ /* 0x000fe40007ffe0ff */
[----:B---3--:R-:W-:-:S08]  /*0dc0*/  DADD R16, R18, R16 ;  /* 0x0000000012107229 */ /* 0x008fd00000000010 */
[----:B----4-:R-:W-:-:S08]  /*0dd0*/  DADD R14, R16, R14 ;  /* 0x00000000100e7229 */ /* 0x010fd0000000000e */
[----:B-----5:R-:W-:-:S08]  /*0de0*/  DADD R12, R14, R12 ;  /* 0x000000000e0c7229 */ /* 0x020fd0000000000c */
[----:B--2---:R-:W-:-:S08]  /*0df0*/  DADD R10, R12, R10 ;  /* 0x000000000c0a7229 */ /* 0x004fd0000000000a */
[----:B------:R-:W-:-:S08]  /*0e00*/  DADD R8, R10, R8 ;  /* 0x000000000a087229 */ /* 0x000fd00000000008 */
[----:B------:R-:W-:-:S08]  /*0e10*/  DADD R6, R8, R6 ;  /* 0x0000000008067229 */ /* 0x000fd00000000006 */
[----:B------:R-:W-:Y:S01]  /*0e20*/  DADD R26, R6, R26 ;  /* 0x00000000061a7229 */ /* 0x000fe2000000001a */
[----:B------:R-:W-:Y:S10]  /*0e30*/  BRA.U UP1, `(.L_x_36) ;  /* 0xfffffffd01687547 */ /* 0x000ff4000b83ffff */
.L_x_35:
[----:B------:R-:W-:Y:S05]  /*0e40*/  BRA.U !UP0, `(.L_x_34) ;  /* 0x0000000508047547 */ /* 0x000fea000b800000 */
[----:B------:R-:W-:Y:S02]  /*0e50*/  UISETP.GE.U32.AND UP0, UPT, UR5, 0x8, UPT ;  /* 0x000000080500788c */ /* 0x000fe4000bf06070 */
[----:B------:R-:W-:-:S04]  /*0e60*/  ULOP3.LUT UR7, UR6, 0x7, URZ, 0xc0, !UPT ;  /* 0x0000000706077892 */ /* 0x000fc8000f8ec0ff */
[----:B------:R-:W-:-:S03]  /*0e70*/  UISETP.NE.AND UP1, UPT, UR7, URZ, UPT ;  /* 0x000000ff0700728c */ /* 0x000fc6000bf25270 */
[----:B------:R-:W-:Y:S08]  /*0e80*/  BRA.U !UP0, `(.L_x_37) ;  /* 0x0000000108687547 */ /* 0x000ff0000b800000 */
[----:B------:R-:W1:Y:S01]  /*0e90*/  LDC.64 R20, c[0x0][0x398] ;  /* 0x0000e600ff147b82 */ /* 0x000e620000000a00 */
[----:B------:R-:W2:Y:S01]  /*0ea0*/  LDCU.64 UR4, c[0x0][0x398] ;  /* 0x00007300ff0477ac */ /* 0x000ea20008000a00 */
[----:B------:R-:W-:-:S04]  /*0eb0*/  IMAD R5, R28, 0xa, RZ ;  /* 0x0000000a1c057824 */ /* 0x000fc800078e02ff */
[C---:B0-----:R-:W-:Y:S01]  /*0ec0*/  IMAD.IADD R7, R2.reuse, 0x1, R5 ;  /* 0x0000000102077824 */ /* 0x041fe200078e0205 */
[----:B------:R-:W-:-:S05]  /*0ed0*/  IADD3 R5, P0, PT, R2, R5, RZ ;  /* 0x0000000502057210 */ /* 0x000fca0007f1e0ff */
[----:B------:R-:W-:Y:S01]  /*0ee0*/  IMAD.X R4, RZ, RZ, RZ, P0 ;  /* 0x000000ffff047224 */ /* 0x000fe200000e06ff */
[----:B--2---:R-:W-:Y:S01]  /*0ef0*/  LEA R18, P0, R5, UR4, 0x3 ;  /* 0x0000000405127c11 */ /* 0x004fe2000f8018ff */
[----:B-1----:R-:W-:-:S03]  /*0f00*/  IMAD.WIDE.U32 R20, R7, 0x8, R20 ;  /* 0x0000000807147825 */ /* 0x002fc600078e0014 */
[----:B------:R-:W-:-:S03]  /*0f10*/  LEA.HI.X R19, R5, UR5, R4, 0x3, P0 ;  /* 0x0000000505137c11 */ /* 0x000fc600080f1c04 */
[----:B------:R-:W2:Y:S04]  /*0f20*/  LDG.E.64.CONSTANT R20, desc[UR8][R20.64] ;  /* 0x0000000814147981 */ /* 0x000ea8000c1e9b00 */
[----:B------:R-:W3:Y:S04]  /*0f30*/  LDG.E.64.CONSTANT R14, desc[UR8][R18.64+0x50] ;  /* 0x00005008120e7981 */ /* 0x000ee8000c1e9b00 */
[----:B------:R-:W4:Y:S04]  /*0f40*/  LDG.E.64.CONSTANT R12, desc[UR8][R18.64+0xa0] ;  /* 0x0000a008120c7981 */ /* 0x000f28000c1e9b00 */
[----:B------:R-:W5:Y:S04]  /*0f50*/  LDG.E.64.CONSTANT R10, desc[UR8][R18.64+0xf0] ;  /* 0x0000f008120a7981 */ /* 0x000f68000c1e9b00 */
[----:B------:R-:W5:Y:S04]  /*0f60*/  LDG.E.64.CONSTANT R8, desc[UR8][R18.64+0x140] ;  /* 0x0001400812087981 */ /* 0x000f68000c1e9b00 */
[----:B------:R-:W5:Y:S04]  /*0f70*/  LDG.E.64.CONSTANT R6, desc[UR8][R18.64+0x190] ;  /* 0x0001900812067981 */ /* 0x000f68000c1e9b00 */
[----:B------:R-:W5:Y:S04]  /*0f80*/  LDG.E.64.CONSTANT R4, desc[UR8][R18.64+0x1e0] ;  /* 0x0001e00812047981 */ /* 0x000f68000c1e9b00 */
[----:B------:R-:W5:Y:S01]  /*0f90*/  LDG.E.64.CONSTANT R16, desc[UR8][R18.64+0x230] ;  /* 0x0002300812107981 */ /* 0x000f62000c1e9b00 */
[----:B------:R-:W-:Y:S01]  /*0fa0*/  IADD3 R28, PT, PT, R28, 0x8, RZ ;  /* 0x000000081c1c7810 */ /* 0x000fe20007ffe0ff */
        /* <DEDUP_REMOVED lines=8> */
.L_x_37:
[----:B------:R-:W-:Y:S05]  /*1030*/  BRA.U !UP1, `(.L_x_34) ;  /* 0x0000000109887547 */ /* 0x000fea000b800000 */
[----:B------:R-:W-:Y:S02]  /*1040*/  UISETP.GE.U32.AND UP0, UPT, UR7, 0x4, UPT ;  /* 0x000000040700788c */ /* 0x000fe4000bf06070 */
[----:B------:R-:W-:-:S04]  /*1050*/  ULOP3.LUT UR4, UR6, 0x3, URZ, 0xc0, !UPT ;  /* 0x0000000306047892 */ /* 0x000fc8000f8ec0ff */
[----:B------:R-:W-:-:S03]  /*1060*/  UISETP.NE.AND UP1, UPT, UR4, URZ, UPT ;  /* 0x000000ff0400728c */ /* 0x000fc6000bf25270 */
[----:B------:R-:W-:Y:S08]  /*1070*/  BRA.U !UP0, `(.L_x_38) ;  /* 0x0000000108487547 */ /* 0x000ff0000b800000 */
[----:B------:R-:W1:Y:S01]  /*1080*/  LDC.64 R4, c[0x0][0x398] ;  /* 0x0000e600ff047b82 */ /* 0x000e620000000a00 */
[----:B------:R-:W2:Y:S01]  /*1090*/  LDCU.64 UR10, c[0x0][0x398] ;  /* 0x00007300ff0a77ac */ /* 0x000ea20008000a00 */
[----:B0-----:R-:W-:-:S04]  /*10a0*/  IMAD R7, R28, 0xa, RZ ;  /* 0x0000000a1c077824 */ /* 0x001fc800078e02ff */
[C---:B------:R-:W-:Y:S01]  /*10b0*/  IMAD.IADD R9, R2.reuse, 0x1, R7 ;  /* 0x0000000102097824 */ /* 0x040fe200078e0207 */
        /* <DEDUP_REMOVED lines=8> */
[----:B------:R-:W5:Y:S01]  /*1140*/  LDG.E.64.CONSTANT R12, desc[UR8][R6.64+0xf0] ;  /* 0x0000f008060c7981 */ /* 0x000f62000c1e9b00 */
[----:B------:R-:W-:Y:S01]  /*1150*/  IADD3 R28, PT, PT, R28, 0x4, RZ ;  /* 0x000000041c1c7810 */ /* 0x000fe20007ffe0ff */
[----:B--2---:R-:W-:-:S08]  /*1160*/  DADD R26, R26, R4 ;  /* 0x000000001a1a7229 */ /* 0x004fd00000000004 */
[----:B---3--:R-:W-:-:S08]  /*1170*/  DADD R8, R26, R8 ;  /* 0x000000001a087229 */ /* 0x008fd00000000008 */
[----:B----4-:R-:W-:-:S08]  /*1180*/  DADD R8, R8, R10 ;  /* 0x0000000008087229 */ /* 0x010fd0000000000a */
[----:B-----5:R-:W-:-:S11]  /*1190*/  DADD R26, R8, R12 ;  /* 0x00000000081a7229 */ /* 0x020fd6000000000c */
.L_x_38:
[----:B------:R-:W-:Y:S05]  /*11a0*/  BRA.U !UP1, `(.L_x_34) ;  /* 0x00000001092c7547 */ /* 0x000fea000b800000 */
[----:B0-----:R-:W0:Y:S01]  /*11b0*/  LDC.64 R6, c[0x0][0x398] ;  /* 0x0000e600ff067b82 */ /* 0x001e220000000a00 */
[----:B------:R-:W-:Y:S01]  /*11c0*/  IMAD R3, R28, 0xa, R3 ;  /* 0x0000000a1c037824 */ /* 0x000fe200078e0203 */
[----:B------:R-:W-:-:S03]  /*11d0*/  UIADD3 UR4, UPT, UPT, -UR4, URZ, URZ ;  /* 0x000000ff04047290 */ /* 0x000fc6000fffe1ff */
[----:B------:R-:W-:-:S09]  /*11e0*/  IMAD.IADD R3, R3, 0x1, -R0 ;  /* 0x0000000103037824 */ /* 0x000fd200078e0a00 */
.L_x_39:
[----:B0-----:R-:W-:-:S06]  /*11f0*/  IMAD.WIDE.U32 R4, R3, 0x8, R6 ;  /* 0x0000000803047825 */ /* 0x001fcc00078e0006 */
[----:B------:R-:W2:Y:S01]  /*1200*/  LDG.E.64.CONSTANT R4, desc[UR8][R4.64] ;  /* 0x0000000804047981 */ /* 0x000ea2000c1e9b00 */
[----:B------:R-:W-:Y:S01]  /*1210*/  UIADD3 UR4, UPT, UPT, UR4, 0x1, URZ ;  /* 0x0000000104047890 */ /* 0x000fe2000fffe0ff */
[----:B------:R-:W-:-:S03]  /*1220*/  VIADD R3, R3, 0xa ;  /* 0x0000000a03037836 */ /* 0x000fc60000000000 */
[----:B------:R-:W-:Y:S01]  /*1230*/  UISETP.NE.AND UP0, UPT, UR4, URZ, UPT ;  /* 0x000000ff0400728c */ /* 0x000fe2000bf05270 */
[----:B--2---:R-:W-:-:S08]  /*1240*/  DADD R26, R4, R26 ;  /* 0x00000000041a7229 */ /* 0x004fd0000000001a */
[----:B------:R-:W-:Y:S05]  /*1250*/  BRA.U UP0, `(.L_x_39) ;  /* 0xfffffffd00e47547 */ /* 0x000fea000b83ffff */
.L_x_34:
[----:B0-----:R-:W0:Y:S01]  /*1260*/  I2F.F64 R6, UR6 ;  /* 0x0000000600067d12 */ /* 0x001e220008201c00 */
        /* <DEDUP_REMOVED lines=16> */
[----:B------:R-:W-:Y:S01]  /*1370*/  MOV R12, 0x13a0 ;  /* 0x000013a0000c7802 */ /* 0x000fe20000000f00 */
[----:B------:R-:W-:-:S07]  /*1380*/  IMAD.MOV.U32 R9, RZ, RZ, R7 ;  /* 0x000000ffff097224 */ /* 0x000fce00078e0007 */
[----:B------:R-:W-:Y:S05]  /*1390*/  CALL.REL.NOINC `($__internal_1_$__cuda_sm20_div_rn_f64_full) ;  /* 0x0000000000207944 */ /* 0x000fea0003c00000 */
.L_x_41:
[----:B------:R-:W-:Y:S05]  /*13a0*/  BSYNC.RECONVERGENT B0 ;  /* 0x0000000000007941 */ /* 0x000fea0003800200 */
.L_x_40:
[----:B------:R-:W0:Y:S01]  /*13b0*/  LDC.64 R6, c[0x0][0x388] ;  /* 0x0000e200ff067b82 */ /* 0x000e220000000a00 */
[----:B------:R-:W1:Y:S01]  /*13c0*/  LDCU.64 UR4, c[0x0][0x3a0] ;  /* 0x00007400ff0477ac */ /* 0x000e620008000a00 */
[----:B0-----:R-:W-:-:S05]  /*13d0*/  IMAD.WIDE.U32 R2, R2, 0x8, R6 ;  /* 0x0000000802027825 */ /* 0x001fca00078e0006 */
[----:B------:R-:W1:Y:S02]  /*13e0*/  LDG.E.64 R6, desc[UR8][R2.64] ;  /* 0x0000000802067981 */ /* 0x000e64000c1e1b00 */
[----:B-1----:R-:W-:-:S07]  /*13f0*/  DFMA R6, -R4, UR4, R6 ;  /* 0x0000000404067c2b */ /* 0x002fce0008000106 */
[----:B------:R-:W-:Y:S01]  /*1400*/  STG.E.64 desc[UR8][R2.64], R6 ;  /* 0x0000000602007986 */ /* 0x000fe2000c101b08 */
[----:B------:R-:W-:Y:S05]  /*1410*/  EXIT ;  /* 0x000000000000794d */ /* 0x000fea0003800000 */
        .weak           $__internal_1_$__cuda_sm20_div_rn_f64_full
        .type           $__internal_1_$__cuda_sm20_div_rn_f64_full,@function
        .size           $__internal_1_$__cuda_sm20_div_rn_f64_full,(.L_x_131 - $__internal_1_$__cuda_sm20_div_rn_f64_full)
$__internal_1_$__cuda_sm20_div_rn_f64_full:
[C---:B------:R-:W-:Y:S01]  /*1420*/  FSETP.GEU.AND P0, PT, |R9|.reuse, 1.469367938527859385e-39, PT ;  /* 0x001000000900780b */ /* 0x040fe20003f0e200 */
[----:B------:R-:W-:Y:S01]  /*1430*/  IMAD.MOV.U32 R11, RZ, RZ, R27 ;  /* 0x000000ffff0b7224 */ /* 0x000fe200078e001b */
[----:B------:R-:W-:Y:S01]  /*1440*/  LOP3.LUT R6, R9, 0x800fffff, RZ, 0xc0, !PT ;  /* 0x800fffff09067812 */ /* 0x000fe200078ec0ff */
[----:B------:R-:W-:Y:S01]  /*1450*/  IMAD.MOV.U32 R10, RZ, RZ, R26 ;  /* 0x000000ffff0a7224 */ /* 0x000fe200078e001a */
[----:B------:R-:W-:Y:S01]  /*1460*/  MOV R16, 0x1 ;  /* 0x0000000100107802 */ /* 0x000fe20000000f00 */
[----:B------:R-:W-:Y:S01]  /*1470*/  BSSY.RECONVERGENT B2, `(.L_x_42) ;  /* 0x0000055000027945 */ /* 0x000fe20003800200 */
[----:B------:R-:W-:Y:S02]  /*1480*/  LOP3.LUT R7, R6, 0x3ff00000, RZ, 0xfc, !PT ;  /* 0x3ff0000006077812 */ /* 0x000fe400078efcff */
[----:B------:R-:W-:Y:S02]  /*1490*/  MOV R6, R8 ;  /* 0x0000000800067202 */ /* 0x000fe40000000f00 */
[----:B------:R-:W-:-:S02]  /*14a0*/  FSETP.GEU.AND P2, PT, |R11|, 1.469367938527859385e-39, PT ;  /* 0x001000000b00780b */ /* 0x000fc40003f4e200 */
[----:B------:R-:W-:Y:S01]  /*14b0*/  LOP3.LUT R13, R11, 0x7ff00000, RZ, 0xc0, !PT ;  /* 0x7ff000000b0d7812 */ /* 0x000fe200078ec0ff */
[----:B------:R-:W-:Y:S01]  /*14c0*/  @!P0 DMUL R6, R8, 8.98846567431157953865e+307 ;  /* 0x7fe0000008068828 */ /* 0x000fe20000000000 */
[----:B------:R-:W-:-:S04]  /*14d0*/  LOP3.LUT R20, R9, 0x7ff00000, RZ, 0xc0, !PT ;  /* 0x7ff0000009147812 */ /* 0x000fc800078ec0ff */
[----:B------:R-:W-:Y:S01]  /*14e0*/  ISETP.GE.U32.AND P1, PT, R13, R20, PT ;  /* 0x000000140d00720c */ /* 0x000fe20003f26070 */
[----:B------:R-:W0:Y:S04]  /*14f0*/  MUFU.RCP64H R17, R7 ;  /* 0x0000000700117308 */ /* 0x000e280000001800 */
[----:B------:R-:W-:Y:S02]  /*1500*/  @!P2 LOP3.LUT R14, R9, 0x7ff00000, RZ, 0xc0, !PT ;  /* 0x7ff00000090ea812 */ /* 0x000fe400078ec0ff */
[----:B------:R-:W-:Y:S02]  /*1510*/  @!P2 MOV R22, RZ ;  /* 0x000000ff0016a202 */ /* 0x000fe40000000f00 */
[----:B------:R-:W-:Y:S01]  /*1520*/  @!P2 ISETP.GE.U32.AND P3, PT, R13, R14, PT ;  /* 0x0000000e0d00a20c */ /* 0x000fe20003f66070 */
[----:B------:R-:W-:-:S05]  /*1530*/  IMAD.MOV.U32 R14, RZ, RZ, 0x1ca00000 ;  /* 0x1ca00000ff0e7424 */ /* 0x000fca00078e00ff */
[----:B------:R-:W-:Y:S01]  /*1540*/  @!P2 SEL R15, R14, 0x63400000, !P3 ;  /* 0x634000000e0fa807 */ /* 0x000fe20005800000 */
[----:B0-----:R-:W-:-:S03]  /*1550*/  DFMA R4, R16, -R6, 1 ;  /* 0x3ff000001004742b */ /* 0x001fc60000000806 */
[----:B------:R-:W-:-:S04]  /*1560*/  @!P2 LOP3.LUT R15, R15, 0x80000000, R11, 0xf8, !PT ;  /* 0x800000000f0fa812 */ /* 0x000fc800078ef80b */
[----:B------:R-:W-:Y:S01]  /*1570*/  @!P2 LOP3.LUT R23, R15, 0x100000, RZ, 0xfc, !PT ;  /* 0x001000000f17a812 */ /* 0x000fe200078efcff */
[----:B------:R-:W-:-:S08]  /*1580*/  DFMA R4, R4, R4, R4 ;  /* 0x000000040404722b */ /* 0x000fd00000000004 */
[----:B------:R-:W-:Y:S01]  /*1590*/  DFMA R16, R16, R4, R16 ;  /* 0x000000041010722b */ /* 0x000fe20000000010 */
[----:B------:R-:W-:Y:S01]  /*15a0*/  SEL R5, R14, 0x63400000, !P1 ;  /* 0x634000000e057807 */ /* 0x000fe20004800000 */
[----:B------:R-:W-:-:S03]  /*15b0*/  IMAD.MOV.U32 R4, RZ, RZ, R10 ;  /* 0x000000ffff047224 */ /* 0x000fc600078e000a */
[----:B------:R-:W-:-:S03]  /*15c0*/  LOP3.LUT R5, R5, 0x800fffff, R11, 0xf8, !PT ;  /* 0x800fffff05057812 */ /* 0x000fc600078ef80b */
[----:B------:R-:W-:-:S03]  /*15d0*/  DFMA R18, R16, -R6, 1 ;  /* 0x3ff000001012742b */ /* 0x000fc60000000806 */
[----:B------:R-:W-:Y:S01]  /*15e0*/  @!P2 DFMA R4, R4, 2, -R22 ;  /* 0x400000000404a82b */ /* 0x000fe20000000816 */
[----:B------:R-:W-:Y:S01]  /*15f0*/  IMAD.MOV.U32 R23, RZ, RZ, R13 ;  /* 0x000000ffff177224 */ /* 0x000fe200078e000d */
[----:B------:R-:W-:-:S03]  /*1600*/  MOV R22, R20 ;  /* 0x0000001400167202 */ /* 0x000fc60000000f00 */
[----:B------:R-:W-:Y:S01]  /*1610*/  DFMA R16, R16, R18, R16 ;  /* 0x000000121010722b */ /* 0x000fe20000000010 */
[----:B------:R-:W-:-:S04]  /*1620*/  @!P0 LOP3.LUT R22, R7, 0x7ff00000, RZ, 0xc0, !PT ;  /* 0x7ff0000007168812 */ /* 0x000fc800078ec0ff */
[----:B------:R-:W-:Y:S02]  /*1630*/  IADD3 R24, PT, PT, R22, -0x1, RZ ;  /* 0xffffffff16187810 */ /* 0x000fe40007ffe0ff */
[----:B------:R-:W-:Y:S01]  /*1640*/  @!P2 LOP3.LUT R23, R5, 0x7ff00000, RZ, 0xc0, !PT ;  /* 0x7ff000000517a812 */ /* 0x000fe200078ec0ff */
[----:B------:R-:W-:-:S04]  /*1650*/  DMUL R18, R16, R4 ;  /* 0x0000000410127228 */ /* 0x000fc80000000000 */
[----:B------:R-:W-:-:S04]  /*1660*/  VIADD R15, R23, 0xffffffff ;  /* 0xffffffff170f7836 */ /* 0x000fc80000000000 */
[----:B------:R-:W-:Y:S01]  /*1670*/  DFMA R20, R18, -R6, R4 ;  /* 0x800000061214722b */ /* 0x000fe20000000004 */
[----:B------:R-:W-:-:S04]  /*1680*/  ISETP.GT.U32.AND P0, PT, R15, 0x7feffffe, PT ;  /* 0x7feffffe0f00780c */ /* 0x000fc80003f04070 */
[----:B------:R-:W-:-:S03]  /*1690*/  ISETP.GT.U32.OR P0, PT, R24, 0x7feffffe, P0 ;  /* 0x7feffffe1800780c */ /* 0x000fc60000704470 */
[----:B------:R-:W-:-:S10]  /*16a0*/  DFMA R16, R16, R20, R18 ;  /* 0x000000141010722b */ /* 0x000fd40000000012 */
[----:B------:R-:W-:Y:S05]  /*16b0*/  @P0 BRA `(.L_x_43) ;  /* 0x00000000006c0947 */ /* 0x000fea0003800000 */
[----:B------:R-:W-:-:S04]  /*16c0*/  LOP3.LUT R18, R9, 0x7ff00000, RZ, 0xc0, !PT ;  /* 0x7ff0000009127812 */ /* 0x000fc800078ec0ff */
[CC--:B------:R-:W-:Y:S02]  /*16d0*/  VIADDMNMX R10, R13.reuse, -R18.reuse, 0xb9600000, !PT ;  /* 0xb96000000d0a7446 */ /* 0x0c0fe40007800912 */
[----:B------:R-:W-:Y:S02]  /*16e0*/  ISETP.GE.U32.AND P0, PT, R13, R18, PT ;  /* 0x000000120d00720c */ /* 0x000fe40003f06070 */
[----:B------:R-:W-:Y:S02]  /*16f0*/  VIMNMX R10, PT, PT, R10, 0x46a00000, PT ;  /* 0x46a000000a0a7848 */ /* 0x000fe40003fe0100 */
[----:B------:R-:W-:-:S05]  /*1700*/  SEL R13, R14, 0x63400000, !P0 ;  /* 0x634000000e0d7807 */ /* 0x000fca0004000000 */
[----:B------:R-:W-:Y:S02]  /*1710*/  IMAD.IADD R13, R10, 0x1, -R13 ;  /* 0x000000010a0d7824 */ /* 0x000fe400078e0a0d */
        /* <DEDUP_REMOVED lines=11> */
[----:B------:R-:W-:Y:S01]  /*17d0*/  IMAD.MOV R5, RZ, RZ, -R13 ;  /* 0x000000ffff057224 */ /* 0x000fe200078e0a0d */
[----:B------:R-:W-:Y:S01]  /*17e0*/  MOV R4, RZ ;  /* 0x000000ff00047202 */ /* 0x000fe20000000f00 */
[----:B------:R-:W-:-:S05]  /*17f0*/  DMUL.RP R10, R16, R10 ;  /* 0x0000000a100a7228 */ /* 0x000fca0000008000 */
[----:B------:R-:W-:-:S05]  /*1800*/  DFMA R4, R14, -R4, R16 ;  /* 0x800000040e04722b */ /* 0x000fca0000000010 */
[----:B------:R-:W-:Y:S02]  /*1810*/  LOP3.LUT R9, R11, R9, RZ, 0x3c, !PT ;  /* 0x000000090b097212 */ /* 0x000fe400078e3cff */
[----:B------:R-:W-:-:S04]  /*1820*/  IADD3 R4, PT, PT, -R13, -0x43300000, RZ ;  /* 0xbcd000000d047810 */ /* 0x000fc80007ffe1ff */
[----:B------:R-:W-:-:S04]  /*1830*/  FSETP.NEU.AND P0, PT, |R5|, R4, PT ;  /* 0x000000040500720b */ /* 0x000fc80003f0d200 */
[----:B------:R-:W-:Y:S02]  /*1840*/  FSEL R14, R10, R14, !P0 ;  /* 0x0000000e0a0e7208 */ /* 0x000fe40004000000 */
[----:B------:R-:W-:Y:S01]  /*1850*/  FSEL R15, R9, R15, !P0 ;  /* 0x0000000f090f7208 */ /* 0x000fe20004000000 */
[----:B------:R-:W-:Y:S06]  /*1860*/  BRA `(.L_x_44) ;  /* 0x0000000000547947 */ /* 0x000fec0003800000 */
.L_x_43:
[----:B------:R-:W-:-:S14]  /*1870*/  DSETP.NAN.AND P0, PT, R10, R10, PT ;  /* 0x0000000a0a00722a */ /* 0x000fdc0003f08000 */
[----:B------:R-:W-:Y:S05]  /*1880*/  @P0 BRA `(.L_x_45) ;  /* 0x0000000000440947 */ /* 0x000fea0003800000 */
[----:B------:R-:W-:-:S14]  /*1890*/  DSETP.NAN.AND P0, PT, R8, R8, PT ;  /* 0x000000080800722a */ /* 0x000fdc0003f08000 */
[----:B------:R-:W-:Y:S05]  /*18a0*/  @P0 BRA `(.L_x_46) ;  /* 0x0000000000300947 */ /* 0x000fea0003800000 */
[----:B------:R-:W-:Y:S01]  /*18b0*/  ISETP.NE.AND P0, PT, R23, R22, PT ;  /* 0x000000161700720c */ /* 0x000fe20003f05270 */
[----:B------:R-:W-:Y:S01]  /*18c0*/  IMAD.MOV.U32 R14, RZ, RZ, 0x0 ;  /* 0x00000000ff0e7424 */ /* 0x000fe200078e00ff */
[----:B------:R-:W-:-:S11]  /*18d0*/  MOV R15, 0xfff80000 ;  /* 0xfff80000000f7802 */ /* 0x000fd60000000f00 */
[----:B------:R-:W-:Y:S05]  /*18e0*/  @!P0 BRA `(.L_x_44) ;  /* 0x0000000000348947 */ /* 0x000fea0003800000 */
[----:B------:R-:W-:Y:S02]  /*18f0*/  ISETP.NE.AND P0, PT, R23, 0x7ff00000, PT ;  /* 0x7ff000001700780c */ /* 0x000fe40003f05270 */
[----:B------:R-:W-:Y:S02]  /*1900*/  LOP3.LUT R15, R11, 0x80000000, R9, 0x48, !PT ;  /* 0x800000000b0f7812 */ /* 0x000fe400078e4809 */
[----:B------:R-:W-:-:S13]  /*1910*/  ISETP.EQ.OR P0, PT, R22, RZ, !P0 ;  /* 0x000000ff1600720c */ /* 0x000fda0004702670 */
[----:B------:R-:W-:Y:S01]  /*1920*/  @P0 LOP3.LUT R4, R15, 0x7ff00000, RZ, 0xfc, !PT ;  /* 0x7ff000000f040812 */ /* 0x000fe200078efcff */
[----:B------:R-:W-:Y:S01]  /*1930*/  @!P0 IMAD.MOV.U32 R14, RZ, RZ, RZ ;  /* 0x000000ffff0e8224 */ /* 0x000fe200078e00ff */
[----:B------:R-:W-:-:S03]  /*1940*/  @P0 MOV R14, RZ ;  /* 0x000000ff000e0202 */ /* 0x000fc60000000f00 */
[----:B------:R-:W-:Y:S01]  /*1950*/  @P0 IMAD.MOV.U32 R15, RZ, RZ, R4 ;  /* 0x000000ffff0f0224 */ /* 0x000fe200078e0004 */
[----:B------:R-:W-:Y:S06]  /*1960*/  BRA `(.L_x_44) ;  /* 0x0000000000147947 */ /* 0x000fec0003800000 */
.L_x_46:
[----:B------:R-:W-:Y:S02]  /*1970*/  LOP3.LUT R15, R9, 0x80000, RZ, 0xfc, !PT ;  /* 0x00080000090f7812 */ /* 0x000fe400078efcff */
[----:B------:R-:W-:Y:S01]  /*1980*/  MOV R14, R8 ;  /* 0x00000008000e7202 */ /* 0x000fe20000000f00 */
[----:B------:R-:W-:Y:S06]  /*1990*/  BRA `(.L_x_44) ;  /* 0x0000000000087947 */ /* 0x000fec0003800000 */
.L_x_45:
[----:B------:R-:W-:Y:S01]  /*19a0*/  LOP3.LUT R15, R11, 0x80000, RZ, 0xfc, !PT ;  /* 0x000800000b0f7812 */ /* 0x000fe200078efcff */
[----:B------:R-:W-:-:S07]  /*19b0*/  IMAD.MOV.U32 R14, RZ, RZ, R10 ;  /* 0x000000ffff0e7224 */ /* 0x000fce00078e000a */
.L_x_44:
[----:B------:R-:W-:Y:S05]  /*19c0*/  BSYNC.RECONVERGENT B2 ;  /* 0x0000000000027941 */ /* 0x000fea0003800200 */
.L_x_42:
[----:B------:R-:W-:Y:S01]  /*19d0*/  HFMA2 R13, -RZ, RZ, 0, 0 ;  /* 0x00000000ff0d7431 */ /* 0x000fe200000001ff */
[----:B------:R-:W-:Y:S01]  /*19e0*/  MOV R4, R14 ;  /* 0x0000000e00047202 */ /* 0x000fe20000000f00 */
[----:B------:R-:W-:Y:S02]  /*19f0*/  IMAD.MOV.U32 R5, RZ, RZ, R15 ;  /* 0x000000ffff057224 */ /* 0x000fe400078e000f */
[----:B------:R-:W-:Y:S05]  /*1a00*/  RET.REL.NODEC R12 `(_Z19reduceAndUpdateW2B2PdS_PKdS1_dii) ;  /* 0xffffffe40c7c7950 */ /* 0x000fea0003c3ffff */
.L_x_47:
        /* <DEDUP_REMOVED lines=15> */
.L_x_131:


//--------------------- .text._Z18backwardPassKernelPKdPKiS0_S0_S0_S0_PdS3_S3_S3_ii --------------------------
	.section	.text._Z18backwardPassKernelPKdPKiS0_S0_S0_S0_PdS3_S3_S3_ii,"ax",@progbits
	.align	128
        .global         _Z18backwardPassKernelPKdPKiS0_S0_S0_S0_PdS3_S3_S3_ii
        .type           _Z18backwardPassKernelPKdPKiS0_S0_S0_S0_PdS3_S3_S3_ii,@function
        .size           _Z18backwardPassKernelPKdPKiS0_S0_S0_S0_PdS3_S3_S3_ii,(.L_x_135 - _Z18backwardPassKernelPKdPKiS0_S0_S0_S0_PdS3_S3_S3_ii)
        .other          _Z18backwardPassKernelPKdPKiS0_S0_S0_S0_PdS3_S3_S3_ii,@"STO_CUDA_ENTRY STV_DEFAULT"
_Z18backwardPassKernelPKdPKiS0_S0_S0_S0_PdS3_S3_S3_ii:
.text._Z18backwardPassKernelPKdPKiS0_S0_S0_S0_PdS3_S3_S3_ii:
[----:B------:R-:W0:Y:S01]  /*0000*/  LDC R1, c[0x0][0x37c] ;  /* 0x0000df00ff017b82 */ /* 0x000e220000000800 */
[----:B------:R-:W1:Y:S07]  /*0010*/  S2R R3, SR_TID.X ;  /* 0x0000000000037919 */ /* 0x000e6e0000002100 */
[----:B------:R-:W1:Y:S01]  /*0020*/  S2UR UR4, SR_CTAID.X ;  /* 0x00000000000479c3 */ /* 0x000e620000002500 */
[----:B------:R-:W2:Y:S01]  /*0030*/  LDCU UR5, c[0x0][0x3d0] ;  /* 0x00007a00ff0577ac */ /* 0x000ea20008000800 */
[----:B0-----:R-:W-:-:S05]  /*0040*/  VIADD R1, R1, 0xffffe000 ;  /* 0xffffe00001017836 */ /* 0x001fca0000000000 */
[----:B------:R-:W-:Y:S01]  /*0050*/  R2UR UR14, R1 ;  /* 0x00000000010e72ca */ /* 0x000fe200000e0000 */
[----:B------:R-:W1:Y:S02]  /*0060*/  LDC R2, c[0x0][0x360] ;  /* 0x0000d800ff027b82 */ /* 0x000e640000000800 */
[----:B-1----:R-:W-:-:S05]  /*0070*/  IMAD R2, R2, UR4, R3 ;  /* 0x0000000402027c24 */ /* 0x002fca000f8e0203 */
[----:B--2---:R-:W-:-:S13]  /*0080*/  ISETP.GE.AND P0, PT, R2, UR5, PT ;  /* 0x0000000502007c0c */ /* 0x004fda000bf06270 */
[----:B------:R-:W-:Y:S05]  /*0090*/  @P0 EXIT ;  /* 0x000000000000094d */ /* 0x000fea0003800000 */
[----:B------:R-:W0:Y:S01]  /*00a0*/  LDC.64 R4, c[0x0][0x388] ;  /* 0x0000e200ff047b82 */ /* 0x000e220000000a00 */
[----:B------:R-:W1:Y:S07]  /*00b0*/  LDCU.64 UR12, c[0x0][0x358] ;  /* 0x00006b00ff0c77ac */ /* 0x000e6e0008000a00 */
[----:B------:R-:W2:Y:S01]  /*00c0*/  LDC.64 R20, c[0x0][0x3a0] ;  /* 0x0000e800ff147b82 */ /* 0x000ea20000000a00 */
[C---:B------:R-:W-:Y:S01]  /*00d0*/  IMAD R34, R2.reuse, 0xa, RZ ;  /* 0x0000000a02227824 */ /* 0x040fe200078e02ff */
[----:B------:R-:W-:Y:S01]  /*00e0*/  MOV R30, RZ ;  /* 0x000000ff001e7202 */ /* 0x000fe20000000f00 */
[----:B------:R-:W-:Y:S01]  /*00f0*/  IMAD.MOV.U32 R28, RZ, RZ, RZ ;  /* 0x000000ffff1c7224 */ /* 0x000fe200078e00ff */
[----:B------:R-:W3:Y:S01]  /*0100*/  LDCU UR6, c[0x0][0x3d4] ;  /* 0x00007a80ff0677ac */ /* 0x000ee20008000800 */
[----:B0-----:R-:W-:-:S05]  /*0110*/  IMAD.WIDE R4, R2, 0x4, R4 ;  /* 0x0000000402047825 */ /* 0x001fca00078e0204 */
[----:B-1----:R-:W4:Y:S01]  /*0120*/  LDG.E.CONSTANT R0, desc[UR12][R4.64] ;  /* 0x0000000c04007981 */ /* 0x002f22000c1e9900 */
[----:B--2---:R-:W-:-:S05]  /*0130*/  IMAD.WIDE R20, R34, 0x8, R20 ;  /* 0x0000000822147825 */ /* 0x004fca00078e0214 */
[----:B------:R-:W2:Y:S04]  /*0140*/  LDG.E.64.CONSTANT R22, desc[UR12][R20.64] ;  /* 0x0000000c14167981 */ /* 0x000ea8000c1e9b00 */
[----:B------:R-:W5:Y:S04]  /*0150*/  LDG.E.64.CONSTANT R26, desc[UR12][R20.64+0x8] ;  /* 0x0000080c141a7981 */ /* 0x000f68000c1e9b00 */
[----:B------:R-:W5:Y:S04]  /*0160*/  LDG.E.64.CONSTANT R16, desc[UR12][R20.64+0x10] ;  /* 0x0000100c14107981 */ /* 0x000f68000c1e9b00 */
[----:B------:R-:W5:Y:S04]  /*0170*/  LDG.E.64.CONSTANT R18, desc[UR12][R20.64+0x18] ;  /* 0x0000180c14127981 */ /* 0x000f68000c1e9b00 */
[----:B------:R-:W5:Y:S04]  /*0180*/  LDG.E.64.CONSTANT R12, desc[UR12][R20.64+0x20] ;  /* 0x0000200c140c7981 */ /* 0x000f68000c1e9b00 */
[----:B------:R-:W5:Y:S04]  /*0190*/  LDG.E.64.CONSTANT R14, desc[UR12][R20.64+0x28] ;  /* 0x0000280c140e7981 */ /* 0x000f68000c1e9b00 */
[----:B------:R-:W5:Y:S04]  /*01a0*/  LDG.E.64.CONSTANT R8, desc[UR12][R20.64+0x30] ;  /* 0x0000300c14087981 */ /* 0x000f68000c1e9b00 */
[----:B------:R-:W5:Y:S04]  /*01b0*/  LDG.E.64.CONSTANT R10, desc[UR12][R20.64+0x38] ;  /* 0x0000380c140a7981 */ /* 0x000f68000c1e9b00 */
[----:B------:R-:W5:Y:S04]  /*01c0*/  LDG.E.64.CONSTANT R4, desc[UR12][R20.64+0x40] ;  /* 0x0000400c14047981 */ /* 0x000f68000c1e9b00 */
[----:B------:R2:W5:Y:S01]  /*01d0*/  LDG.E.64.CONSTANT R6, desc[UR12][R20.64+0x48] ;  /* 0x0000480c14067981 */ /* 0x000562000c1e9b00 */
[----:B------:R-:W-:Y:S01]  /*01e0*/  IMAD.MOV.U32 R24, RZ, RZ, RZ ;  /* 0x000000ffff187224 */ /* 0x000fe200078e00ff */
[----:B---3--:R-:W-:Y:S01]  /*01f0*/  UISETP.GE.AND UP0, UPT, UR6, 0x1, UPT ;  /* 0x000000010600788c */ /* 0x008fe2000bf06270 */
[----:B----4-:R-:W-:-:S02]  /*0200*/  ISETP.NE.AND P1, PT, R0, RZ, PT ;  /* 0x000000ff0000720c */ /* 0x010fc40003f25270 */
[C---:B------:R-:W-:Y:S02]  /*0210*/  ISETP.NE.AND P6, PT, R0.reuse, 0x1, PT ;  /* 0x000000010000780c */ /* 0x040fe40003fc5270 */
[----:B------:R-:W-:Y:S02]  /*0220*/  FSEL R29, RZ, 1.875, P1 ;  /* 0x3ff00000ff1d7808 */ /* 0x000fe40000800000 */
[----:B------:R-:W-:Y:S02]  /*0230*/  FSEL R31, RZ, 1.875, P6 ;  /* 0x3ff00000ff1f7808 */ /* 0x000fe40003000000 */
[C---:B------:R-:W-:Y:S02]  /*0240*/  ISETP.NE.AND P5, PT, R0.reuse, 0x2, PT ;  /* 0x000000020000780c */ /* 0x040fe40003fa5270 */
[C---:B------:R-:W-:Y:S01]  /*0250*/  ISETP.NE.AND P0, PT, R0.reuse, 0x3, PT ;  /* 0x000000030000780c */ /* 0x040fe20003f05270 */
[----:B--2---:R-:W-:Y:S01]  /*0260*/  DADD R20, R22, -R28 ;  /* 0x0000000016147229 */ /* 0x004fe2000000081c */
[----:B------:R-:W-:Y:S01]  /*0270*/  FSEL R25, RZ, 1.875, P5 ;  /* 0x3ff00000ff197808 */ /* 0x000fe20002800000 */
[----:B-----5:R-:W-:Y:S01]  /*0280*/  DADD R22, R26, -R30 ;  /* 0x000000001a167229 */ /* 0x020fe2000000081e */
[----:B------:R-:W-:Y:S01]  /*0290*/  ISETP.NE.AND P4, PT, R0, 0x4, PT ;  /* 0x000000040000780c */ /* 0x000fe20003f85270 */
[----:B------:R-:W-:Y:S01]  /*02a0*/  IMAD.MOV.U32 R26, RZ, RZ, RZ ;  /* 0x000000ffff1a7224 */ /* 0x000fe200078e00ff */
[----:B------:R-:W-:-:S02]  /*02b0*/  FSEL R27, RZ, 1.875, P0 ;  /* 0x3ff00000ff1b7808 */ /* 0x000fc40000000000 */
[C---:B------:R-:W-:Y:S01]  /*02c0*/  ISETP.NE.AND P3, PT, R0.reuse, 0x5, PT ;  /* 0x000000050000780c */ /* 0x040fe20003f65270 */
[----:B------:R-:W-:Y:S01]  /*02d0*/  DADD R16, R16, -R24 ;  /* 0x0000000010107229 */ /* 0x000fe20000000818 */
[C---:B------:R-:W-:Y:S01]  /*02e0*/  ISETP.NE.AND P2, PT, R0.reuse, 0x6, PT ;  /* 0x000000060000780c */ /* 0x040fe20003f45270 */
[----:B------:R0:W-:Y:S01]  /*02f0*/  STL.128 [R1], R20 ;  /* 0x0000001401007387 */ /* 0x0001e20000100c00 */
[----:B------:R-:W-:Y:S01]  /*0300*/  DADD R18, R18, -R26 ;  /* 0x0000000012127229 */ /* 0x000fe2000000081a */
[----:B------:R-:W-:Y:S02]  /*0310*/  FSEL R29, RZ, 1.875, P4 ;  /* 0x3ff00000ff1d7808 */ /* 0x000fe40002000000 */
[----:B------:R-:W-:Y:S02]  /*0320*/  FSEL R25, RZ, 1.875, P3 ;  /* 0x3ff00000ff197808 */ /* 0x000fe40001800000 */
[----:B------:R-:W-:Y:S02]  /*0330*/  FSEL R27, RZ, 1.875, P2 ;  /* 0x3ff00000ff1b7808 */ /* 0x000fe40001000000 */
[C---:B------:R-:W-:Y:S01]  /*0340*/  ISETP.NE.AND P1, PT, R0.reuse, 0x7, PT ;  /* 0x000000070000780c */ /* 0x040fe20003f25270 */
[----:B------:R-:W-:Y:S01]  /*0350*/  DADD R12, R12, -R28 ;  /* 0x000000000c0c7229 */ /* 0x000fe2000000081c */
[C---:B------:R-:W-:Y:S01]  /*0360*/  ISETP.NE.AND P6, PT, R0.reuse, 0x8, PT ;  /* 0x000000080000780c */ /* 0x040fe20003fc5270 */
[----:B------:R-:W-:Y:S01]  /*0370*/  DADD R14, R14, -R24 ;  /* 0x000000000e0e7229 */ /* 0x000fe20000000818 */
[----:B------:R-:W-:Y:S01]  /*0380*/  ISETP.NE.AND P5, PT, R0, 0x9, PT ;  /* 0x000000090000780c */ /* 0x000fe20003fa5270 */
[----:B------:R-:W-:Y:S01]  /*0390*/  DADD R8, R8, -R26 ;  /* 0x0000000008087229 */ /* 0x000fe2000000081a */
[----:B------:R-:W-:Y:S01]  /*03a0*/  FSEL R25, RZ, 1.875, P1 ;  /* 0x3ff00000ff197808 */ /* 0x000fe20000800000 */
[----:B------:R0:W-:Y:S01]  /*03b0*/  STL.128 [R1+0x10], R16 ;  /* 0x0000101001007387 */ /* 0x0001e20000100c00 */
[----:B------:R-:W-:Y:S01]  /*03c0*/  FSEL R29, RZ, 1.875, P6 ;  /* 0x3ff00000ff1d7808 */ /* 0x000fe20003000000 */
[----:B------:R-:W-:Y:S01]  /*03d0*/  IMAD R0, R2, UR6, RZ ;  /* 0x0000000602007c24 */ /* 0x000fe2000f8e02ff */
[----:B------:R-:W-:Y:S01]  /*03e0*/  FSEL R27, RZ, 1.875, P5 ;  /* 0x3ff00000ff1b7808 */ /* 0x000fe20002800000 */
[----:B------:R0:W-:Y:S01]  /*03f0*/  STL.128 [R1+0x20], R12 ;  /* 0x0000200c01007387 */ /* 0x0001e20000100c00 */
[----:B------:R-:W-:-:S02]  /*0400*/  DADD R10, R10, -R24 ;  /* 0x000000000a0a7229 */ /* 0x000fc40000000818 */
[----:B------:R-:W-:Y:S01]  /*0410*/  DADD R4, R4, -R28 ;  /* 0x0000000004047229 */ /* 0x000fe2000000081c */
[----:B------:R-:W-:Y:S01]  /*0420*/  SHF.R.S32.HI R3, RZ, 0x1f, R0 ;  /* 0x0000001fff037819 */ /* 0x000fe20000011400 */
[----:B------:R-:W-:-:S03]  /*0430*/  DADD R6, R6, -R26 ;  /* 0x0000000006067229 */ /* 0x000fc6000000081a */
[----:B------:R0:W-:Y:S04]  /*0440*/  STL.128 [R1+0x30], R8 ;  /* 0x0000300801007387 */ /* 0x0001e80000100c00 */
[----:B------:R0:W-:Y:S01]  /*0450*/  STL.128 [R1+0x40], R4 ;  /* 0x0000400401007387 */ /* 0x0001e20000100c00 */
[----:B------:R-:W-:Y:S05]  /*0460*/  BRA.U UP0, `(.L_x_48) ;  /* 0x0000000100347547 */ /* 0x000fea000b800000 */
[----:B------:R-:W1:Y:S02]  /*0470*/  LDC.64 R24, c[0x0][0x3c8] ;  /* 0x0000f200ff187b82 */ /* 0x000e640000000a00 */
[----:B-1----:R-:W-:-:S05]  /*0480*/  IMAD.WIDE R34, R34, 0x8, R24 ;  /* 0x0000000822227825 */ /* 0x002fca00078e0218 */
[----:B------:R1:W-:Y:S04]  /*0490*/  STG.E.64 desc[UR12][R34.64], R20 ;  /* 0x0000001422007986 */ /* 0x0003e8000c101b0c */
        /* <DEDUP_REMOVED lines=8> */
[----:B------:R1:W-:Y:S01]  /*0520*/  STG.E.64 desc[UR12][R34.64+0x48], R6 ;  /* 0x0000480622007986 */ /* 0x0003e2000c101b0c */
[----:B------:R-:W-:Y:S05]  /*0530*/  BRA `(.L_x_49) ;  /* 0x0000000800a07947 */ /* 0x000fea0003800000 */
.L_x_48:
[----:B------:R-:W-:Y:S02]  /*0540*/  ULOP3.LUT UR8, UR6, 0xf, URZ, 0xc0, !UPT ;  /* 0x0000000f06087892 */ /* 0x000fe4000f8ec0ff */
[----:B------:R-:W-:Y:S01]  /*0550*/  ULOP3.LUT UR7, UR6, 0x7, URZ, 0xc0, !UPT ;  /* 0x0000000706077892 */ /* 0x000fe2000f8ec0ff */
[----:B------:R-:W-:-:S11]  /*0560*/  UMOV UR4, URZ ;  /* 0x000000ff00047c82 */ /* 0x000fd60008000000 */
.L_x_55:
[----:B------:R-:W-:Y:S01]  /*0570*/  ULEA UR5, UR4, UR14, 0x3 ;  /* 0x0000000e04057291 */ /* 0x000fe2000f8e18ff */
[----:B-1234-:R-:W1:Y:S01]  /*0580*/  LDC.64 R26, c[0x0][0x3c8] ;  /* 0x0000f200ff1a7b82 */ /* 0x01ee620000000a00 */
[----:B------:R-:W2:Y:S07]  /*0590*/  LDCU UR6, c[0x0][0x3d4] ;  /* 0x00007a80ff0677ac */ /* 0x000eae0008000800 */
[----:B------:R-:W3:Y:S01]  /*05a0*/  LDL.64 R24, [UR5] ;  /* 0x00000005ff187983 */ /* 0x000ee20008100a00 */
[----:B------:R-:W-:Y:S01]  /*05b0*/  IADD3 R35, PT, PT, R34, UR4, RZ ;  /* 0x0000000422237c10 */ /* 0x000fe2000fffe0ff */
[----:B------:R-:W-:Y:S01]  /*05c0*/  UIADD3 UR4, UPT, UPT, UR4, 0x1, URZ ;  /* 0x0000000104047890 */ /* 0x000fe2000fffe0ff */
[----:B------:R-:W-:-:S03]  /*05d0*/  IMAD.MOV.U32 R36, RZ, RZ, RZ ;  /* 0x000000ffff247224 */ /* 0x000fc600078e00ff */
[----:B------:R-:W-:Y:S02]  /*05e0*/  UISETP.NE.AND UP0, UPT, UR4, 0xa, UPT ;  /* 0x0000000a0400788c */ /* 0x000fe4000bf05270 */
[----:B--2---:R-:W-:-:S04]  /*05f0*/  UIADD3 UR5, UPT, UPT, UR6, -0x1, URZ ;  /* 0xffffffff06057890 */ /* 0x004fc8000fffe0ff */
[----:B------:R-:W-:Y:S01]  /*0600*/  UISETP.GE.U32.AND UP1, UPT, UR5, 0xf, UPT ;  /* 0x0000000f0500788c */ /* 0x000fe2000bf26070 */
[----:B-1----:R-:W-:-:S05]  /*0610*/  IMAD.WIDE R26, R35, 0x8, R26 ;  /* 0x00000008231a7825 */ /* 0x002fca00078e021a */
[----:B---3--:R1:W-:Y:S03]  /*0620*/  STG.E.64 desc[UR12][R26.64], R24 ;  /* 0x000000181a007986 */ /* 0x0083e6000c101b0c */
[----:B------:R-:W-:Y:S05]  /*0630*/  BRA.U !UP1, `(.L_x_50) ;  /* 0x0000000109fc7547 */ /* 0x000fea000b800000 */
[----:B------:R-:W2:Y:S01]  /*0640*/  LDCU.64 UR10, c[0x0][0x398] ;  /* 0x00007300ff0a77ac */ /* 0x000ea20008000a00 */
[----:B------:R-:W-:-:S05]  /*0650*/  UMOV UR5, URZ ;  /* 0x000000ff00057c82 */ /* 0x000fca0008000000 */
.L_x_51:
[----:B---3--:R-:W3:Y:S01]  /*0660*/  LDC.64 R36, c[0x0][0x3c0] ;  /* 0x0000f000ff247b82 */ /* 0x008ee20000000a00 */
[----:B-1----:R-:W-:-:S05]  /*0670*/  IADD3 R26, P0, PT, R0, UR5, RZ ;  /* 0x00000005001a7c10 */ /* 0x002fca000ff1e0ff */
[----:B------:R-:W-:Y:S01]  /*0680*/  IMAD.X R27, RZ, RZ, R3, P0 ;  /* 0x000000ffff1b7224 */ /* 0x000fe200000e0603 */
[----:B--2---:R-:W-:-:S04]  /*0690*/  LEA R28, P0, R26, UR10, 0x3 ;  /* 0x0000000a1a1c7c11 */ /* 0x004fc8000f8018ff */
[----:B------:R-:W-:Y:S02]  /*06a0*/  LEA.HI.X R29, R26, UR11, R27, 0x3, P0 ;  /* 0x0000000b1a1d7c11 */ /* 0x000fe400080f1c1b */
[----:B------:R-:W-:-:S03]  /*06b0*/  MOV R26, UR5 ;  /* 0x00000005001a7c02 */ /* 0x000fc60008000f00 */
[----:B------:R-:W2:Y:S02]  /*06c0*/  LDG.E.64.CONSTANT R32, desc[UR12][R28.64] ;  /* 0x0000000c1c207981 */ /* 0x000ea4000c1e9b00 */
[----:B------:R-:W-:Y:S02]  /*06d0*/  IMAD R27, R35, UR6, R26 ;  /* 0x00000006231b7c24 */ /* 0x000fe4000f8e021a */
[----:B------:R-:W4:Y:S02]  /*06e0*/  LDG.E.64.CONSTANT R30, desc[UR12][R28.64+0x8] ;  /* 0x0000080c1c1e7981 */ /* 0x000f24000c1e9b00 */
[----:B---3--:R-:W-:Y:S02]  /*06f0*/  IMAD.WIDE R36, R27, 0x8, R36 ;  /* 0x000000081b247825 */ /* 0x008fe400078e0224 */
[----:B------:R-:W3:Y:S01]  /*0700*/  LDG.E.64.CONSTANT R26, desc[UR12][R28.64+0x10] ;  /* 0x0000100c1c1a7981 */ /* 0x000ee2000c1e9b00 */
[C---:B--2---:R-:W-:Y:S02]  /*0710*/  DMUL R32, R24.reuse, R32 ;  /* 0x0000002018207228 */ /* 0x044fe40000000000 */
[----:B----4-:R-:W-:-:S02]  /*0720*/  DMUL R30, R24, R30 ;  /* 0x0000001e181e7228 */ /* 0x010fc40000000000 */
[----:B---3--:R-:W-:-:S03]  /*0730*/  DMUL R26, R24, R26 ;  /* 0x0000001a181a7228 */ /* 0x008fc60000000000 */
[----:B------:R1:W-:Y:S04]  /*0740*/  STG.E.64 desc[UR12][R36.64], R32 ;  /* 0x0000002024007986 */ /* 0x0003e8000c101b0c */
[----:B------:R2:W-:Y:S04]  /*0750*/  STG.E.64 desc[UR12][R36.64+0x8], R30 ;  /* 0x0000081e24007986 */ /* 0x0005e8000c101b0c */
[----:B------:R3:W-:Y:S04]  /*0760*/  STG.E.64 desc[UR12][R36.64+0x10], R26 ;  /* 0x0000101a24007986 */ /* 0x0007e8000c101b0c */
[----:B-1----:R-:W4:Y:S04]  /*0770*/  LDG.E.64.CONSTANT R32, desc[UR12][R28.64+0x18] ;  /* 0x0000180c1c207981 */ /* 0x002f28000c1e9b00 */
[----:B--2---:R-:W2:Y:S04]  /*0780*/  LDG.E.64.CONSTANT R30, desc[UR12][R28.64+0x20] ;  /* 0x0000200c1c1e7981 */ /* 0x004ea8000c1e9b00 */
[----:B---3--:R-:W3:Y:S01]  /*0790*/  LDG.E.64.CONSTANT R26, desc[UR12][R28.64+0x28] ;  /* 0x0000280c1c1a7981 */ /* 0x008ee2000c1e9b00 */
[----:B----4-:R-:W-:-:S02]  /*07a0*/  DMUL R32, R24, R32 ;  /* 0x0000002018207228 */ /* 0x010fc40000000000 */
[C---:B--2---:R-:W-:Y:S02]  /*07b0*/  DMUL R30, R24.reuse, R30 ;  /* 0x0000001e181e7228 */ /* 0x044fe40000000000 */
        /* <DEDUP_REMOVED lines=24> */
[----:B---3--:R-:W3:Y:S04]  /*0940*/  LDG.E.64.CONSTANT R26, desc[UR12][R28.64+0x70] ;  /* 0x0000700c1c1a7981 */ /* 0x008ee8000c1e9b00 */
[----:B------:R-:W5:Y:S01]  /*0950*/  LDG.E.64.CONSTANT R28, desc[UR12][R28.64+0x78] ;  /* 0x0000780c1c1c7981 */ /* 0x000f62000c1e9b00 */
[----:B------:R-:W-:-:S02]  /*0960*/  ULOP3.LUT UR9, UR6, 0x7ffffff0, URZ, 0xc0, !UPT ;  /* 0x7ffffff006097892 */ /* 0x000fc4000f8ec0ff */
[----:B------:R-:W-:-:S04]  /*0970*/  UIADD3 UR5, UPT, UPT, UR5, 0x10, URZ ;  /* 0x0000001005057890 */ /* 0x000fc8000fffe0ff */
[----:B------:R-:W-:Y:S01]  /*0980*/  UISETP.NE.AND UP1, UPT, UR5, UR9, UPT ;  /* 0x000000090500728c */ /* 0x000fe2000bf25270 */
[C---:B----4-:R-:W-:Y:S02]  /*0990*/  DMUL R32, R24.reuse, R32 ;  /* 0x0000002018207228 */ /* 0x050fe40000000000 */
[C---:B--2---:R-:W-:Y:S02]  /*09a0*/  DMUL R30, R24.reuse, R30 ;  /* 0x0000001e181e7228 */ /* 0x044fe40000000000 */
[----:B---3--:R-:W-:-:S03]  /*09b0*/  DMUL R26, R24, R26 ;  /* 0x0000001a181a7228 */ /* 0x008fc60000000000 */
[----:B------:R3:W-:Y:S01]  /*09c0*/  STG.E.64 desc[UR12][R36.64+0x60], R32 ;  /* 0x0000602024007986 */ /* 0x0007e2000c101b0c */
[----:B-----5:R-:W-:-:S03]  /*09d0*/  DMUL R28, R24, R28 ;  /* 0x0000001c181c7228 */ /* 0x020fc60000000000 */
[----:B------:R3:W-:Y:S04]  /*09e0*/  STG.E.64 desc[UR12][R36.64+0x68], R30 ;  /* 0x0000681e24007986 */ /* 0x0007e8000c101b0c */
[----:B------:R3:W-:Y:S04]  /*09f0*/  STG.E.64 desc[UR12][R36.64+0x70], R26 ;  /* 0x0000701a24007986 */ /* 0x0007e8000c101b0c */
[----:B------:R3:W-:Y:S01]  /*0a00*/  STG.E.64 desc[UR12][R36.64+0x78], R28 ;  /* 0x0000781c24007986 */ /* 0x0007e2000c101b0c */
[----:B------:R-:W-:Y:S05]  /*0a10*/  BRA.U UP1, `(.L_x_51) ;  /* 0xfffffffd01107547 */ /* 0x000fea000b83ffff */
[----:B---3--:R-:W-:-:S07]  /*0a20*/  IMAD.U32 R36, RZ, RZ, UR9 ;  /* 0x00000009ff247e24 */ /* 0x008fce000f8e00ff */
.L_x_50:
[----:B------:R-:W-:-:S09]  /*0a30*/  UISETP.NE.AND UP1, UPT, UR8, URZ, UPT ;  /* 0x000000ff0800728c */ /* 0x000fd2000bf25270 */
[----:B------:R-:W-:Y:S05]  /*0a40*/  BRA.U !UP1, `(.L_x_52) ;  /* 0x0000000509587547 */ /* 0x000fea000b800000 */
[----:B------:R-:W-:Y:S02]  /*0a50*/  UIADD3 UR5, UPT, UPT, UR8, -0x1, URZ ;  /* 0xffffffff08057890 */ /* 0x000fe4000fffe0ff */
[----:B------:R-:W-:Y:S02]  /*0a60*/  UISETP.NE.AND UP2, UPT, UR7, URZ, UPT ;  /* 0x000000ff0700728c */ /* 0x000fe4000bf45270 */
[----:B------:R-:W-:-:S09]  /*0a70*/  UISETP.GE.U32.AND UP1, UPT, UR5, 0x7, UPT ;  /* 0x000000070500788c */ /* 0x000fd2000bf26070 */
[----:B------:R-:W-:Y:S05]  /*0a80*/  BRA.U !UP1, `(.L_x_53) ;  /* 0x0000000109847547 */ /* 0x000fea000b800000 */
[----:B------:R-:W2:Y:S01]  /*0a90*/  LDCU.64 UR10, c[0x0][0x398] ;  /* 0x00007300ff0a77ac */ /* 0x000ea20008000a00 */
[----:B-1----:R-:W-:Y:S01]  /*0aa0*/  IADD3 R27, P0, PT, R0, R36, RZ ;  /* 0x00000024001b7210 */ /* 0x002fe20007f1e0ff */
[----:B------:R-:W1:Y:S04]  /*0ab0*/  LDC.64 R32, c[0x0][0x3c0] ;  /* 0x0000f000ff207b82 */ /* 0x000e680000000a00 */
[----:B------:R-:W-:Y:S01]  /*0ac0*/  IMAD.X R28, RZ, RZ, R3, P0 ;  /* 0x000000ffff1c7224 */ /* 0x000fe200000e0603 */
[----:B--2---:R-:W-:-:S04]  /*0ad0*/  LEA R26, P0, R27, UR10, 0x3 ;  /* 0x0000000a1b1a7c11 */ /* 0x004fc8000f8018ff */
[----:B------:R-:W-:-:S05]  /*0ae0*/  LEA.HI.X R27, R27, UR11, R28, 0x3, P0 ;  /* 0x0000000b1b1b7c11 */ /* 0x000fca00080f1c1c */
[----:B------:R-:W2:Y:S01]  /*0af0*/  LDG.E.64.CONSTANT R28, desc[UR12][R26.64] ;  /* 0x0000000c1a1c7981 */ /* 0x000ea2000c1e9b00 */
[----:B------:R-:W-:-:S04]  /*0b00*/  IMAD R31, R35, UR6, R36 ;  /* 0x00000006231f7c24 */ /* 0x000fc8000f8e0224 */
[----:B-1----:R-:W-:Y:S02]  /*0b10*/  IMAD.WIDE R32, R31, 0x8, R32 ;  /* 0x000000081f207825 */ /* 0x002fe400078e0220 */
[----:B------:R-:W3:Y:S01]  /*0b20*/  LDG.E.64.CONSTANT R30, desc[UR12][R26.64+0x8] ;  /* 0x0000080c1a1e7981 */ /* 0x000ee2000c1e9b00 */
[----:B--2---:R-:W-:-:S07]  /*0b30*/  DMUL R28, R24, R28 ;  /* 0x0000001c181c7228 */ /* 0x004fce0000000000 */
[----:B------:R1:W-:Y:S04]  /*0b40*/  STG.E.64 desc[UR12][R32.64], R28 ;  /* 0x0000001c20007986 */ /* 0x0003e8000c101b0c */
[----:B-1----:R-:W2:Y:S01]  /*0b50*/  LDG.E.64.CONSTANT R28, desc[UR12][R26.64+0x10] ;  /* 0x0000100c1a1c7981 */ /* 0x002ea2000c1e9b00 */
[----:B---3--:R-:W-:-:S07]  /*0b60*/  DMUL R30, R24, R30 ;  /* 0x0000001e181e7228 */ /* 0x008fce0000000000 */
[----:B------:R1:W-:Y:S04]  /*0b70*/  STG.E.64 desc[UR12][R32.64+0x8], R30 ;  /* 0x0000081e20007986 */ /* 0x0003e8000c101b0c */
[----:B-1----:R-:W3:Y:S01]  /*0b80*/  LDG.E.64.CONSTANT R30, desc[UR12][R26.64+0x18] ;  /* 0x0000180c1a1e7981 */ /* 0x002ee2000c1e9b00 */
        /* <DEDUP_REMOVED lines=8> */
[----:B-1----:R-:W2:Y:S04]  /*0c10*/  LDG.E.64.CONSTANT R28, desc[UR12][R26.64+0x30] ;  /* 0x0000300c1a1c7981 */ /* 0x002ea8000c1e9b00 */
[----:B------:R-:W4:Y:S01]  /*0c20*/  LDG.E.64.CONSTANT R26, desc[UR12][R26.64+0x38] ;  /* 0x0000380c1a1a7981 */ /* 0x000f22000c1e9b00 */
[----:B---3--:R-:W-:-:S07]  /*0c30*/  DMUL R30, R24, R30 ;  /* 0x0000001e181e7228 */ /* 0x008fce0000000000 */
[----:B------:R3:W-:Y:S01]  /*0c40*/  STG.E.64 desc[UR12][R32.64+0x28], R30 ;  /* 0x0000281e20007986 */ /* 0x0007e2000c101b0c */
[----:B------:R-:W-:Y:S01]  /*0c50*/  IADD3 R36, PT, PT, R36, 0x8, RZ ;  /* 0x0000000824247810 */ /* 0x000fe20007ffe0ff */
[C---:B--2---:R-:W-:Y:S02]  /*0c60*/  DMUL R28, R24.reuse, R28 ;  /* 0x0000001c181c7228 */ /* 0x044fe40000000000 */
[----:B----4-:R-:W-:-:S05]  /*0c70*/  DMUL R26, R24, R26 ;  /* 0x0000001a181a7228 */ /* 0x010fca0000000000 */
[----:B------:R3:W-:Y:S04]  /*0c80*/  STG.E.64 desc[UR12][R32.64+0x30], R28 ;  /* 0x0000301c20007986 */ /* 0x0007e8000c101b0c */
[----:B------:R3:W-:Y:S02]  /*0c90*/  STG.E.64 desc[UR12][R32.64+0x38], R26 ;  /* 0x0000381a20007986 */ /* 0x0007e4000c101b0c */
.L_x_53:
[----:B------:R-:W-:Y:S05]  /*0ca0*/  BRA.U !UP2, `(.L_x_52) ;  /* 0x000000010ac07547 */ /* 0x000fea000b800000 */
[----:B------:R-:W-:Y:S02]  /*0cb0*/  UIADD3 UR5, UPT, UPT, UR7, -0x1, URZ ;  /* 0xffffffff07057890 */ /* 0x000fe4000fffe0ff */
[----:B------:R-:W-:Y:S02]  /*0cc0*/  ULOP3.LUT UP2, URZ, UR6, 0x3, URZ, 0xc0, !UPT ;  /* 0x0000000306ff7892 */ /* 0x000fe4000f84c0ff */
[----:B------:R-:W-:-:S09]  /*0cd0*/  UISETP.GE.U32.AND UP1, UPT, UR5, 0x3, UPT ;  /* 0x000000030500788c */ /* 0x000fd2000bf26070 */
[----:B------:R-:W-:Y:S05]  /*0ce0*/  BRA.U !UP1, `(.L_x_54) ;  /* 0x0000000109547547 */ /* 0x000fea000b800000 */
[----:B------:R-:W2:Y:S01]  /*0cf0*/  LDCU.64 UR10, c[0x0][0x398] ;  /* 0x00007300ff0a77ac */ /* 0x000ea20008000a00 */
[----:B-1-3--:R-:W-:-:S05]  /*0d00*/  IADD3 R26, P0, PT, R0, R36, RZ ;  /* 0x00000024001a7210 */ /* 0x00afca0007f1e0ff */
[----:B------:R-:W-:Y:S01]  /*0d10*/  IMAD.X R27, RZ, RZ, R3, P0 ;  /* 0x000000ffff1b7224 */ /* 0x000fe200000e0603 */
[----:B--2---:R-:W-:-:S04]  /*0d20*/  LEA R30, P0, R26, UR10, 0x3 ;  /* 0x0000000a1a1e7c11 */ /* 0x004fc8000f8018ff */
[----:B------:R-:W-:Y:S02]  /*0d30*/  LEA.HI.X R31, R26, UR11, R27, 0x3, P0 ;  /* 0x0000000b1a1f7c11 */ /* 0x000fe400080f1c1b */
[----:B------:R-:W1:Y:S03]  /*0d40*/  LDC.64 R26, c[0x0][0x3c0] ;  /* 0x0000f000ff1a7b82 */ /* 0x000e660000000a00 */
[----:B------:R-:W2:Y:S01]  /*0d50*/  LDG.E.64.CONSTANT R28, desc[UR12][R30.64] ;  /* 0x0000000c1e1c7981 */ /* 0x000ea2000c1e9b00 */
[----:B------:R-:W-:-:S04]  /*0d60*/  IMAD R33, R35, UR6, R36 ;  /* 0x0000000623217c24 */ /* 0x000fc8000f8e0224 */
[----:B-1----:R-:W-:Y:S02]  /*0d70*/  IMAD.WIDE R26, R33, 0x8, R26 ;  /* 0x00000008211a7825 */ /* 0x002fe400078e021a */
[----:B------:R-:W3:Y:S01]  /*0d80*/  LDG.E.64.CONSTANT R32, desc[UR12][R30.64+0x8] ;  /* 0x0000080c1e207981 */ /* 0x000ee2000c1e9b00 */
[----:B--2---:R-:W-:-:S07]  /*0d90*/  DMUL R28, R24, R28 ;  /* 0x0000001c181c7228 */ /* 0x004fce0000000000 */
[----:B------:R1:W-:Y:S04]  /*0da0*/  STG.E.64 desc[UR12][R26.64], R28 ;  /* 0x0000001c1a007986 */ /* 0x0003e8000c101b0c */
[----:B-1----:R-:W2:Y:S04]  /*0db0*/  LDG.E.64.CONSTANT R28, desc[UR12][R30.64+0x10] ;  /* 0x0000100c1e1c7981 */ /* 0x002ea8000c1e9b00 */
[----:B------:R-:W4:Y:S01]  /*0dc0*/  LDG.E.64.CONSTANT R30, desc[UR12][R30.64+0x18] ;  /* 0x0000180c1e1e7981 */ /* 0x000f22000c1e9b00 */
[----:B---3--:R-:W-:-:S07]  /*0dd0*/  DMUL R32, R24, R32 ;  /* 0x0000002018207228 */ /* 0x008fce0000000000 */
[----:B------:R1:W-:Y:S01]  /*0de0*/  STG.E.64 desc[UR12][R26.64+0x8], R32 ;  /* 0x000008201a007986 */ /* 0x0003e2000c101b0c */
[----:B------:R-:W-:Y:S01]  /*0df0*/  VIADD R36, R36, 0x4 ;  /* 0x0000000424247836 */ /* 0x000fe20000000000 */
[C---:B--2---:R-:W-:Y:S02]  /*0e00*/  DMUL R28, R24.reuse, R28 ;  /* 0x0000001c181c7228 */ /* 0x044fe40000000000 */
[----:B----4-:R-:W-:-:S05]  /*0e10*/  DMUL R30, R24, R30 ;  /* 0x0000001e181e7228 */ /* 0x010fca0000000000 */
[----:B------:R1:W-:Y:S04]  /*0e20*/  STG.E.64 desc[UR12][R26.64+0x10], R28 ;  /* 0x0000101c1a007986 */ /* 0x0003e8000c101b0c */
[----:B------:R1:W-:Y:S02]  /*0e30*/  STG.E.64 desc[UR12][R26.64+0x18], R30 ;  /* 0x0000181e1a007986 */ /* 0x0003e4000c101b0c */
.L_x_54:
[----:B------:R-:W-:Y:S05]  /*0e40*/  BRA.U !UP2, `(.L_x_52) ;  /* 0x000000010a587547 */ /* 0x000fea000b800000 */
[----:B------:R-:W2:Y:S01]  /*0e50*/  LDCU.64 UR10, c[0x0][0x398] ;  /* 0x00007300ff0a77ac */ /* 0x000ea20008000a00 */
[----:B-1-3--:R-:W-:-:S04]  /*0e60*/  IADD3 R26, P0, PT, R0, R36, RZ ;  /* 0x00000024001a7210 */ /* 0x00afc80007f1e0ff */
[----:B------:R-:W-:Y:S02]  /*0e70*/  IADD3.X R27, PT, PT, RZ, R3, RZ, P0, !PT ;  /* 0x00000003ff1b7210 */ /* 0x000fe400007fe4ff */
[----:B--2---:R-:W-:-:S04]  /*0e80*/  LEA R28, P0, R26, UR10, 0x3 ;  /* 0x0000000a1a1c7c11 */ /* 0x004fc8000f8018ff */
[----:B------:R-:W-:Y:S02]  /*0e90*/  LEA.HI.X R29, R26, UR11, R27, 0x3, P0 ;  /* 0x0000000b1a1d7c11 */ /* 0x000fe400080f1c1b */
[----:B------:R-:W1:Y:S03]  /*0ea0*/  LDC.64 R26, c[0x0][0x3c0] ;  /* 0x0000f000ff1a7b82 */ /* 0x000e660000000a00 */
[----:B------:R-:W2:Y:S01]  /*0eb0*/  LDG.E.64.CONSTANT R30, desc[UR12][R28.64] ;  /* 0x0000000c1c1e7981 */ /* 0x000ea2000c1e9b00 */
[----:B------:R-:W-:Y:S01]  /*0ec0*/  IMAD R35, R35, UR6, R36 ;  /* 0x0000000623237c24 */ /* 0x000fe2000f8e0224 */
[----:B------:R-:W-:-:S04]  /*0ed0*/  ULOP3.LUT UR5, UR6, 0x3, URZ, 0xc0, !UPT ;  /* 0x0000000306057892 */ /* 0x000fc8000f8ec0ff */
[----:B------:R-:W-:Y:S01]  /*0ee0*/  UISETP.NE.AND UP1, UPT, UR5, 0x1, UPT ;  /* 0x000000010500788c */ /* 0x000fe2000bf25270 */
[----:B-1----:R-:W-:Y:S01]  /*0ef0*/  IMAD.WIDE R26, R35, 0x8, R26 ;  /* 0x00000008231a7825 */ /* 0x002fe200078e021a */
[----:B--2---:R-:W-:-:S07]  /*0f00*/  DMUL R30, R24, R30 ;  /* 0x0000001e181e7228 */ /* 0x004fce0000000000 */
[----:B------:R2:W-:Y:S01]  /*0f10*/  STG.E.64 desc[UR12][R26.64], R30 ;  /* 0x0000001e1a007986 */ /* 0x0005e2000c101b0c */
[----:B------:R-:W-:Y:S05]  /*0f20*/  BRA.U !UP1, `(.L_x_52) ;  /* 0x0000000109207547 */ /* 0x000fea000b800000 */
[----:B------:R-:W-:Y:S01]  /*0f30*/  UISETP.NE.AND UP1, UPT, UR5, 0x2, UPT ;  /* 0x000000020500788c */ /* 0x000fe2000bf25270 */
[----:B--2---:R-:W2:Y:S05]  /*0f40*/  LDG.E.64.CONSTANT R30, desc[UR12][R28.64+0x8] ;  /* 0x0000080c1c1e7981 */ /* 0x004eaa000c1e9b00 */
[----:B------:R-:W-:-:S13]  /*0f50*/  PLOP3.LUT P0, PT, PT, PT, UP1, 0x80, 0x8 ;  /* 0x000000000008781c */ /* 0x000fda0003f0f018 */
[----:B------:R-:W3:Y:S01]  /*0f60*/  @P0 LDG.E.64.CONSTANT R32, desc[UR12][R28.64+0x10] ;  /* 0x0000100c1c200981 */ /* 0x000ee2000c1e9b00 */
[----:B--2---:R-:W-:-:S07]  /*0f70*/  DMUL R30, R24, R30 ;  /* 0x0000001e181e7228 */ /* 0x004fce0000000000 */
[----:B------:R4:W-:Y:S01]  /*0f80*/  STG.E.64 desc[UR12][R26.64+0x8], R30 ;  /* 0x0000081e1a007986 */ /* 0x0009e2000c101b0c */
[----:B---3--:R-:W-:-:S07]  /*0f90*/  @P0 DMUL R32, R24, R32 ;  /* 0x0000002018200228 */ /* 0x008fce0000000000 */
[----:B------:R4:W-:Y:S04]  /*0fa0*/  @P0 STG.E.64 desc[UR12][R26.64+0x10], R32 ;  /* 0x000010201a000986 */ /* 0x0009e8000c101b0c */
.L_x_52:
[----:B------:R-:W-:Y:S05]  /*0fb0*/  BRA.U UP0, `(.L_x_55) ;  /* 0xfffffff5006c7547 */ /* 0x000fea000b83ffff */
.L_x_49:
[----:B------:R-:W-:-:S09]  /*0fc0*/  UISETP.GE.AND UP0, UPT, UR6, 0x1, UPT ;  /* 0x000000010600788c */ /* 0x000fd2000bf06270 */
[----:B------:R-:W-:Y:S05]  /*0fd0*/  BRA.U !UP0, `(.L_x_56) ;  /* 0x0000001108847547 */ /* 0x000fea000b800000 */
[----:B------:R-:W-:Y:S01]  /*0fe0*/  UISETP.NE.AND UP1, UPT, UR6, 0x1, UPT ;  /* 0x000000010600788c */ /* 0x000fe2000bf25270 */
[----:B------:R-:W-:-:S08]  /*0ff0*/  IMAD.MOV.U32 R3, RZ, RZ, RZ ;  /* 0x000000ffff037224 */ /* 0x000fd000078e00ff */
[----:B------:R-:W-:Y:S05]  /*1000*/  BRA.U !UP1, `(.L_x_57) ;  /* 0x00000009091c7547 */ /* 0x000fea000b800000 */
[----:B------:R-:W0:Y:S01]  /*1010*/  LDCU.64 UR16, c[0x0][0x3a8] ;  /* 0x00007500ff1077ac */ /* 0x000e220008000a00 */
[----:B------:R-:W0:Y:S01]  /*1020*/  LDCU.64 UR18, c[0x0][0x390] ;  /* 0x00007200ff1277ac */ /* 0x000e220008000a00 */
[----:B------:R-:W-:Y:S02]  /*1030*/  UIMAD UR15, UR6, 0x6, URZ ;  /* 0x00000006060f78a4 */ /* 0x000fe4000f8e02ff */
[----:B------:R-:W-:Y:S02]  /*1040*/  UIMAD UR26, UR6, 0x7, URZ ;  /* 0x00000007061a78a4 */ /* 0x000fe4000f8e02ff */
[----:B------:R-:W-:Y:S02]  /*1050*/  USHF.L.U32 UR27, UR6, 0x3, URZ ;  /* 0x00000003061b7899 */ /* 0x000fe400080006ff */
[----:B------:R-:W-:Y:S02]  /*1060*/  UIMAD UR28, UR6, 0x9, URZ ;  /* 0x00000009061c78a4 */ /* 0x000fe4000f8e02ff */
[----:B------:R-:W-:Y:S01]  /*1070*/  ULOP3.LUT UR29, UR6, 0x7ffffffe, URZ, 0xc0, !UPT ;  /* 0x7ffffffe061d7892 */ /* 0x000fe2000f8ec0ff */
[----:B------:R-:W-:-:S11]  /*1080*/  UMOV UR4, URZ ;  /* 0x000000ff00047c82 */ /* 0x000fd60008000000 */
.L_x_58:
[----:B0-----:R-:W-:Y:S02]  /*1090*/  UIMAD.WIDE.U32 UR10, UR4, 0x8, UR16 ;  /* 0x00000008040a78a5 */ /* 0x001fe4000f8e0010 */
[----:B------:R-:W-:-:S04]  /*10a0*/  UIADD3 UR8, UPT, UPT, UR4, UR6, URZ ;  /* 0x0000000604087290 */ /* 0x000fc8000fffe0ff */
[----:B-1234-:R-:W-:Y:S01]  /*10b0*/  IMAD.U32 R30, RZ, RZ, UR10 ;  /* 0x0000000aff1e7e24 */ /* 0x01efe2000f8e00ff */
[----:B------:R-:W-:Y:S01]  /*10c0*/  MOV R31, UR11 ;  /* 0x0000000b001f7c02 */ /* 0x000fe20008000f00 */
[----:B------:R-:W-:Y:S02]  /*10d0*/  UIMAD.WIDE.U32 UR10, UR8, 0x8, UR16 ;  /* 0x00000008080a78a5 */ /* 0x000fe4000f8e0010 */
[----:B------:R-:W-:-:S03]  /*10e0*/  UIADD3 UR5, UPT, UPT, UR8, UR6, URZ ;  /* 0x0000000608057290 */ /* 0x000fc6000fffe0ff */
[----:B------:R-:W2:Y:S01]  /*10f0*/  LDG.E.64.CONSTANT R30, desc[UR12][R30.64] ;  /* 0x0000000c1e1e7981 */ /* 0x000ea2000c1e9b00 */
[----:B------:R-:W-:Y:S02]  /*1100*/  IMAD.U32 R28, RZ, RZ, UR10 ;  /* 0x0000000aff1c7e24 */ /* 0x000fe4000f8e00ff */
[----:B------:R-:W-:Y:S01]  /*1110*/  IMAD.U32 R29, RZ, RZ, UR11 ;  /* 0x0000000bff1d7e24 */ /* 0x000fe2000f8e00ff */
[----:B------:R-:W-:Y:S02]  /*1120*/  UIMAD.WIDE.U32 UR10, UR5, 0x8, UR16 ;  /* 0x00000008050a78a5 */ /* 0x000fe4000f8e0010 */
[----:B------:R-:W-:-:S03]  /*1130*/  UIADD3 UR7, UPT, UPT, UR5, UR6, URZ ;  /* 0x0000000605077290 */ /* 0x000fc6000fffe0ff */
[----:B------:R-:W3:Y:S01]  /*1140*/  LDG.E.64.CONSTANT R28, desc[UR12][R28.64] ;  /* 0x0000000c1c1c7981 */ /* 0x000ee2000c1e9b00 */
[----:B------:R-:W-:Y:S01]  /*1150*/  MOV R26, UR10 ;  /* 0x0000000a001a7c02 */ /* 0x000fe20008000f00 */
[----:B------:R-:W-:Y:S01]  /*1160*/  IMAD.U32 R27, RZ, RZ, UR11 ;  /* 0x0000000bff1b7e24 */ /* 0x000fe2000f8e00ff */
[----:B------:R-:W-:-:S05]  /*1170*/  UIMAD.WIDE.U32 UR20, UR7, 0x8, UR16 ;  /* 0x00000008071478a5 */ /* 0x000fca000f8e0010 */
[----:B------:R-:W4:Y:S01]  /*1180*/  LDG.E.64.CONSTANT R26, desc[UR12][R26.64] ;  /* 0x0000000c1a1a7981 */ /* 0x000f22000c1e9b00 */
[----:B------:R-:W-:Y:S01]  /*1190*/  IMAD.U32 R24, RZ, RZ, UR20 ;  /* 0x00000014ff187e24 */ /* 0x000fe2000f8e00ff */
[----:B------:R-:W-:Y:S01]  /*11a0*/  MOV R25, UR21 ;  /* 0x0000001500197c02 */ /* 0x000fe20008000f00 */
[----:B------:R-:W-:-:S05]  /*11b0*/  UIADD3 UR7, UPT, UPT, UR7, UR6, URZ ;  /* 0x0000000607077290 */ /* 0x000fca000fffe0ff */
[----:B------:R-:W5:Y:S01]  /*11c0*/  LDG.E.64.CONSTANT R24, desc[UR12][R24.64] ;  /* 0x0000000c18187981 */ /* 0x000f62000c1e9b00 */
[----:B------:R-:W-:-:S06]  /*11d0*/  UIMAD.WIDE.U32 UR22, UR7, 0x8, UR16 ;  /* 0x00000008071678a5 */ /* 0x000fcc000f8e0010 */
[----:B------:R-:W-:Y:S02]  /*11e0*/  IMAD.U32 R34, RZ, RZ, UR22 ;  /* 0x00000016ff227e24 */ /* 0x000fe4000f8e00ff */
[----:B------:R-:W-:-:S06]  /*11f0*/  IMAD.U32 R35, RZ, RZ, UR23 ;  /* 0x00000017ff237e24 */ /* 0x000fcc000f8e00ff */
[----:B------:R-:W5:Y:S01]  /*1200*/  LDG.E.64.CONSTANT R34, desc[UR12][R34.64] ;  /* 0x0000000c22227981 */ /* 0x000f62000c1e9b00 */
[----:B------:R-:W-:Y:S02]  /*1210*/  UIMAD.WIDE.U32 UR10, UR4, 0x8, UR16 ;  /* 0x00000008040a78a5 */ /* 0x000fe4000f8e0010 */
[----:B------:R-:W-:Y:S02]  /*1220*/  UIMAD.WIDE.U32 UR8, UR8, 0x8, UR16 ;  /* 0x00000008080878a5 */ /* 0x000fe4000f8e0010 */
[----:B------:R-:W-:-:S04]  /*1230*/  UIADD3 UR7, UPT, UPT, UR7, UR6, URZ ;  /* 0x0000000607077290 */ /* 0x000fc8000fffe0ff */
[----:B------:R-:W-:-:S06]  /*1240*/  UIMAD.WIDE.U32 UR24, UR7, 0x8, UR16 ;  /* 0x00000008071878a5 */ /* 0x000fcc000f8e0010 */
[----:B------:R-:W-:Y:S01]  /*1250*/  IMAD.U32 R36, RZ, RZ, UR24 ;  /* 0x00000018ff247e24 */ /* 0x000fe2000f8e00ff */
[----:B------:R-:W-:-:S05]  /*1260*/  MOV R37, UR25 ;  /* 0x0000001900257c02 */ /* 0x000fca0008000f00 */
[----:B------:R0:W5:Y:S01]  /*1270*/  LDG.E.64.CONSTANT R32, desc[UR12][R36.64] ;  /* 0x0000000c24207981 */ /* 0x000162000c1e9b00 */
[----:B--2---:R-:W-:-:S08]  /*1280*/  DFMA R30, R20, R30, RZ ;  /* 0x0000001e141e722b */ /* 0x004fd000000000ff */
[----:B---3--:R-:W-:Y:S01]  /*1290*/  DFMA R28, R22, R28, R30 ;  /* 0x0000001c161c722b */ /* 0x008fe2000000001e */
[----:B------:R-:W-:Y:S01]  /*12a0*/  MOV R30, UR10 ;  /* 0x0000000a001e7c02 */ /* 0x000fe20008000f00 */
[----:B------:R-:W-:-:S06]  /*12b0*/  IMAD.U32 R31, RZ, RZ, UR11 ;  /* 0x0000000bff1f7e24 */ /* 0x000fcc000f8e00ff */
[----:B----4-:R-:W-:Y:S01]  /*12c0*/  DFMA R26, R16, R26, R28 ;  /* 0x0000001a101a722b */ /* 0x010fe2000000001c */
[----:B------:R-:W2:Y:S01]  /*12d0*/  LDG.E.64.CONSTANT R30, desc[UR12][R30.64+0x8] ;  /* 0x0000080c1e1e7981 */ /* 0x000ea2000c1e9b00 */
[----:B------:R-:W-:Y:S02]  /*12e0*/  IMAD.U32 R28, RZ, RZ, UR8 ;  /* 0x00000008ff1c7e24 */ /* 0x000fe4000f8e00ff */
[----:B------:R-:W-:Y:S01]  /*12f0*/  IMAD.U32 R29, RZ, RZ, UR9 ;  /* 0x00000009ff1d7e24 */ /* 0x000fe2000f8e00ff */
[----:B------:R-:W-:-:S03]  /*1300*/  UIMAD.WIDE.U32 UR8, UR5, 0x8, UR16 ;  /* 0x00000008050878a5 */ /* 0x000fc6000f8e0010 */
[----:B-----5:R-:W-:Y:S02]  /*1310*/  DFMA R24, R18, R24, R26 ;  /* 0x000000181218722b */ /* 0x020fe4000000001a */
[----:B------:R-:W3:Y:S01]  /*1320*/  LDG.E.64.CONSTANT R28, desc[UR12][R28.64+0x8] ;  /* 0x0000080c1c1c7981 */ /* 0x000ee2000c1e9b00 */
[----:B------:R-:W-:Y:S01]  /*1330*/  MOV R26, UR8 ;  /* 0x00000008001a7c02 */ /* 0x000fe20008000f00 */
[----:B------:R-:W-:-:S06]  /*1340*/  IMAD.U32 R27, RZ, RZ, UR9 ;  /* 0x00000009ff1b7e24 */ /* 0x000fcc000f8e00ff */
[----:B------:R-:W4:Y:S01]  /*1350*/  LDG.E.64.CONSTANT R26, desc[UR12][R26.64+0x8] ;  /* 0x0000080c1a1a7981 */ /* 0x000f22000c1e9b00 */
[----:B------:R-:W-:Y:S01]  /*1360*/  DFMA R34, R12, R34, R24 ;  /* 0x000000220c22722b */ /* 0x000fe20000000018 */
[----:B------:R-:W-:Y:S01]  /*1370*/  IMAD.U32 R24, RZ, RZ, UR20 ;  /* 0x00000014ff187e24 */ /* 0x000fe2000f8e00ff */
[----:B------:R-:W-:-:S06]  /*1380*/  MOV R25, UR21 ;  /* 0x0000001500197c02 */ /* 0x000fcc0008000f00 */
[----:B------:R-:W5:Y:S01]  /*1390*/  LDG.E.64.CONSTANT R24, desc[UR12][R24.64+0x8] ;  /* 0x0000080c18187981 */ /* 0x000f62000c1e9b00 */
[----:B------:R-:W-:-:S04]  /*13a0*/  UIADD3 UR7, UPT, UPT, UR7, UR6, URZ ;  /* 0x0000000607077290 */ /* 0x000fc8000fffe0ff */
[----:B------:R-:W-:Y:S01]  /*13b0*/  UIMAD.WIDE.U32 UR8, UR7, 0x8, UR16 ;  /* 0x00000008070878a5 */ /* 0x000fe2000f8e0010 */
[----:B0-----:R-:W-:Y:S02]  /*13c0*/  IMAD.U32 R36, RZ, RZ, UR22 ;  /* 0x00000016ff247e24 */ /* 0x001fe4000f8e00ff */
[----:B------:R-:W-:Y:S01]  /*13d0*/  IMAD.U32 R37, RZ, RZ, UR23 ;  /* 0x00000017ff257e24 */ /* 0x000fe2000f8e00ff */
[----:B------:R-:W-:Y:S02]  /*13e0*/  DFMA R32, R14, R32, R34 ;  /* 0x000000200e20722b */ /* 0x000fe40000000022 */
[----:B--2---:R-:W-:-:S08]  /*13f0*/  DFMA R30, R20, R30, RZ ;  /* 0x0000001e141e722b */ /* 0x004fd000000000ff */
[----:B---3--:R-:W-:Y:S01]  /*1400*/  DFMA R30, R22, R28, R30 ;  /* 0x0000001c161e722b */ /* 0x008fe2000000001e */
[----:B------:R-:W2:Y:S07]  /*1410*/  LDG.E.64.CONSTANT R28, desc[UR12][R36.64+0x8] ;  /* 0x0000080c241c7981 */ /* 0x000eae000c1e9b00 */
[----:B----4-:R-:W-:Y:S01]  /*1420*/  DFMA R34, R16, R26, R30 ;  /* 0x0000001a1022722b */ /* 0x010fe2000000001e */
[----:B------:R-:W-:Y:S01]  /*1430*/  MOV R30, UR8 ;  /* 0x00000008001e7c02 */ /* 0x000fe20008000f00 */
[----:B------:R-:W-:Y:S01]  /*1440*/  IMAD.U32 R31, RZ, RZ, UR9 ;  /* 0x00000009ff1f7e24 */ /* 0x000fe2000f8e00ff */
[----:B------:R-:W-:Y:S01]  /*1450*/  MOV R27, UR25 ;  /* 0x00000019001b7c02 */ /* 0x000fe20008000f00 */
[----:B------:R-:W-:-:S04]  /*1460*/  IMAD.U32 R26, RZ, RZ, UR24 ;  /* 0x00000018ff1a7e24 */ /* 0x000fc8000f8e00ff */
[----:B------:R-:W3:Y:S04]  /*1470*/  LDG.E.64.CONSTANT R30, desc[UR12][R30.64] ;  /* 0x0000000c1e1e7981 */ /* 0x000ee8000c1e9b00 */
[----:B------:R-:W4:Y:S01]  /*1480*/  LDG.E.64.CONSTANT R26, desc[UR12][R26.64+0x8] ;  /* 0x0000080c1a1a7981 */ /* 0x000f22000c1e9b00 */
[----:B------:R-:W-:Y:S01]  /*1490*/  UIMAD.WIDE.U32 UR8, UR15, 0x8, UR10 ;  /* 0x000000080f0878a5 */ /* 0x000fe2000f8e000a */
[----:B-----5:R-:W-:-:S05]  /*14a0*/  DFMA R34, R18, R24, R34 ;  /* 0x000000181222722b */ /* 0x020fca0000000022 */
[----:B------:R-:W-:Y:S02]  /*14b0*/  IMAD.U32 R24, RZ, RZ, UR8 ;  /* 0x00000008ff187e24 */ /* 0x000fe4000f8e00ff */
[----:B------:R-:W-:-:S06]  /*14c0*/  IMAD.U32 R25, RZ, RZ, UR9 ;  /* 0x00000009ff197e24 */ /* 0x000fcc000f8e00ff */
[----:B------:R-:W5:Y:S01]  /*14d0*/  LDG.E.64.CONSTANT R24, desc[UR12][R24.64+0x8] ;  /* 0x0000080c18187981 */ /* 0x000f62000c1e9b00 */
[----:B------:R-:W-:-:S04]  /*14e0*/  UIADD3 UR7, UPT, UPT, UR7, UR6, URZ ;  /* 0x0000000607077290 */ /* 0x000fc8000fffe0ff */
[----:B------:R-:W-:Y:S02]  /*14f0*/  UIMAD.WIDE.U32 UR8, UR7, 0x8, UR16 ;  /* 0x00000008070878a5 */ /* 0x000fe4000f8e0010 */
[----:B------:R-:W-:Y:S02]  /*1500*/  UIADD3 UR7, UPT, UPT, UR7, UR6, URZ ;  /* 0x0000000607077290 */ /* 0x000fe4000fffe0ff */
[----:B------:R-:W-:Y:S01]  /*1510*/  UIMAD.WIDE.U32 UR20, UR26, 0x8, UR10 ;  /* 0x000000081a1478a5 */ /* 0x000fe2000f8e000a */
[----:B--2---:R-:W-:Y:S02]  /*1520*/  DFMA R28, R12, R28, R34 ;  /* 0x0000001c0c1c722b */ /* 0x004fe40000000022 */
[----:B---3--:R-:W-:Y:S01]  /*1530*/  DFMA R32, R8, R30, R32 ;  /* 0x0000001e0820722b */ /* 0x008fe20000000020 */
[----:B------:R-:W-:Y:S01]  /*1540*/  MOV R30, UR8 ;  /* 0x00000008001e7c02 */ /* 0x000fe20008000f00 */
[----:B------:R-:W-:Y:S01]  /*1550*/  IMAD.U32 R31, RZ, RZ, UR9 ;  /* 0x00000009ff1f7e24 */ /* 0x000fe2000f8e00ff */
[----:B------:R-:W-:-:S03]  /*1560*/  UIMAD.WIDE.U32 UR8, UR7, 0x8, UR16 ;  /* 0x00000008070878a5 */ /* 0x000fc6000f8e0010 */
[----:B----4-:R-:W-:Y:S01]  /*1570*/  DFMA R34, R14, R26, R28 ;  /* 0x0000001a0e22722b */ /* 0x010fe2000000001c */
[----:B------:R-:W2:Y:S02]  /*1580*/  LDG.E.64.CONSTANT R26, desc[UR12][R30.64] ;  /* 0x0000000c1e1a7981 */ /* 0x000ea4000c1e9b00 */
[----:B------:R-:W-:Y:S01]  /*1590*/  MOV R36, UR8 ;  /* 0x0000000800247c02 */ /* 0x000fe20008000f00 */
[----:B------:R-:W-:Y:S01]  /*15a0*/  IMAD.U32 R37, RZ, RZ, UR9 ;  /* 0x00000009ff257e24 */ /* 0x000fe2000f8e00ff */
[----:B------:R-:W-:Y:S01]  /*15b0*/  MOV R28, UR20 ;  /* 0x00000014001c7c02 */ /* 0x000fe20008000f00 */
[----:B------:R-:W-:Y:S01]  /*15c0*/  IMAD.U32 R29, RZ, RZ, UR21 ;  /* 0x00000015ff1d7e24 */ /* 0x000fe2000f8e00ff */
[----:B------:R-:W-:Y:S02]  /*15d0*/  UIMAD.WIDE.U32 UR8, UR27, 0x8, UR10 ;  /* 0x000000081b0878a5 */ /* 0x000fe4000f8e000a */
[----:B------:R0:W3:Y:S01]  /*15e0*/  LDG.E.64.CONSTANT R30, desc[UR12][R36.64] ;  /* 0x0000000c241e7981 */ /* 0x0000e2000c1e9b00 */
[----:B-----5:R-:W-:-:S03]  /*15f0*/  DFMA R34, R8, R24, R34 ;  /* 0x000000180822722b */ /* 0x020fc60000000022 */
[----:B------:R-:W4:Y:S01]  /*1600*/  LDG.E.64.CONSTANT R28, desc[UR12][R28.64+0x8] ;  /* 0x0000080c1c1c7981 */ /* 0x000f22000c1e9b00 */
[----:B------:R-:W-:Y:S01]  /*1610*/  MOV R24, UR8 ;  /* 0x0000000800187c02 */ /* 0x000fe20008000f00 */
[----:B------:R-:W-:-:S06]  /*1620*/  IMAD.U32 R25, RZ, RZ, UR9 ;  /* 0x00000009ff197e24 */ /* 0x000fcc000f8e00ff */
[----:B------:R-:W5:Y:S01]  /*1630*/  LDG.E.64.CONSTANT R24, desc[UR12][R24.64+0x8] ;  /* 0x0000080c18187981 */ /* 0x000f62000c1e9b00 */
[----:B------:R-:W-:Y:S01]  /*1640*/  IADD3 R3, P0, PT, R0, UR4, RZ ;  /* 0x0000000400037c10 */ /* 0x000fe2000ff1e0ff */
[----:B------:R-:W-:Y:S02]  /*1650*/  UIADD3 UR8, UPT, UPT, UR7, UR6, URZ ;  /* 0x0000000607087290 */ /* 0x000fe4000fffe0ff */
[----:B------:R-:W-:Y:S02]  /*1660*/  UIMAD.WIDE.U32 UR10, UR28, 0x8, UR10 ;  /* 0x000000081c0a78a5 */ /* 0x000fe4000f8e000a */
[----:B------:R-:W-:-:S06]  /*1670*/  UIMAD.WIDE.U32 UR8, UR8, 0x8, UR16 ;  /* 0x00000008080878a5 */ /* 0x000fcc000f8e0010 */
[----:B0-----:R-:W-:Y:S01]  /*1680*/  IMAD.U32 R36, RZ, RZ, UR8 ;  /* 0x00000008ff247e24 */ /* 0x001fe2000f8e00ff */
[----:B------:R-:W-:-:S06]  /*1690*/  MOV R37, UR9 ;  /* 0x0000000900257c02 */ /* 0x000fcc0008000f00 */
[----:B------:R-:W5:Y:S01]  /*16a0*/  LDG.E.64.CONSTANT R36, desc[UR12][R36.64] ;  /* 0x0000000c24247981 */ /* 0x000f62000c1e9b00 */
[----:B--2---:R-:W-:-:S08]  /*16b0*/  DFMA R26, R10, R26, R32 ;  /* 0x0000001a0a1a722b */ /* 0x004fd00000000020 */
[----:B---3--:R-:W-:Y:S01]  /*16c0*/  DFMA R30, R4, R30, R26 ;  /* 0x0000001e041e722b */ /* 0x008fe2000000001a */
[----:B------:R-:W-:Y:S01]  /*16d0*/  SHF.R.S32.HI R26, RZ, 0x1f, R0 ;  /* 0x0000001fff1a7819 */ /* 0x000fe20000011400 */
[----:B----4-:R-:W-:-:S03]  /*16e0*/  DFMA R34, R10, R28, R34 ;  /* 0x0000001c0a22722b */ /* 0x010fc60000000022 */
[----:B------:R-:W-:Y:S02]  /*16f0*/  IADD3.X R26, PT, PT, RZ, R26, RZ, P0, !PT ;  /* 0x0000001aff1a7210 */ /* 0x000fe400007fe4ff */
[----:B------:R-:W-:-:S04]  /*1700*/  LEA R28, P0, R3, UR18, 0x3 ;  /* 0x00000012031c7c11 */ /* 0x000fc8000f8018ff */
[----:B------:R-:W-:Y:S01]  /*1710*/  LEA.HI.X R29, R3, UR19, R26, 0x3, P0 ;  /* 0x00000013031d7c11 */ /* 0x000fe200080f1c1a */
[----:B------:R-:W-:Y:S01]  /*1720*/  IMAD.U32 R26, RZ, RZ, UR10 ;  /* 0x0000000aff1a7e24 */ /* 0x000fe2000f8e00ff */
[----:B------:R-:W-:Y:S01]  /*1730*/  MOV R27, UR11 ;  /* 0x0000000b001b7c02 */ /* 0x000fe20008000f00 */
[----:B-----5:R-:W-:Y:S02]  /*1740*/  DFMA R24, R4, R24, R34 ;  /* 0x000000180418722b */ /* 0x020fe40000000022 */
[----:B------:R-:W2:Y:S04]  /*1750*/  LDG.E.64.CONSTANT R34, desc[UR12][R28.64] ;  /* 0x0000000c1c227981 */ /* 0x000ea8000c1e9b00 */
[----:B------:R-:W3:Y:S04]  /*1760*/  LDG.E.64.CONSTANT R32, desc[UR12][R28.64+0x8] ;  /* 0x0000080c1c207981 */ /* 0x000ee8000c1e9b00 */
[----:B------:R-:W4:Y:S01]  /*1770*/  LDG.E.64.CONSTANT R26, desc[UR12][R26.64+0x8] ;  /* 0x0000080c1a1a7981 */ /* 0x000f22000c1e9b00 */
[----:B------:R-:W-:Y:S01]  /*1780*/  DFMA R30, R6, R36, R30 ;  /* 0x00000024061e722b */ /* 0x000fe2000000001e */
[----:B------:R-:W-:-:S02]  /*1790*/  ULEA UR5, UR4, UR14, 0x3 ;  /* 0x0000000e04057291 */ /* 0x000fc4000f8e18ff */
[----:B------:R-:W-:-:S04]  /*17a0*/  UIADD3 UR4, UPT, UPT, UR4, 0x2, URZ ;  /* 0x0000000204047890 */ /* 0x000fc8000fffe0ff */
[----:B------:R-:W-:Y:S01]  /*17b0*/  UISETP.NE.AND UP1, UPT, UR4, UR29, UPT ;  /* 0x0000001d0400728c */ /* 0x000fe2000bf25270 */
[----:B--2---:R-:W-:Y:S02]  /*17c0*/  DSETP.GT.AND P0, PT, R34, RZ, PT ;  /* 0x000000ff2200722a */ /* 0x004fe40003f04000 */
[----:B---3--:R-:W-:Y:S01]  /*17d0*/  DSETP.GT.AND P1, PT, R32, RZ, PT ;  /* 0x000000ff2000722a */ /* 0x008fe20003f24000 */
[----:B------:R-:W-:Y:S01]  /*17e0*/  MOV R34, RZ ;  /* 0x000000ff00227202 */ /* 0x000fe20000000f00 */
[----:B------:R-:W-:Y:S01]  /*17f0*/  IMAD.MOV.U32 R32, RZ, RZ, RZ ;  /* 0x000000ffff207224 */ /* 0x000fe200078e00ff */
[----:B----4-:R-:W-:Y:S01]  /*1800*/  DFMA R26, R6, R26, R24 ;  /* 0x0000001a061a722b */ /* 0x010fe20000000018 */
[----:B------:R-:W-:Y:S02]  /*1810*/  FSEL R33, RZ, 1.875, !P0 ;  /* 0x3ff00000ff217808 */ /* 0x000fe40004000000 */
[----:B------:R-:W-:-:S04]  /*1820*/  FSEL R35, RZ, 1.875, !P1 ;  /* 0x3ff00000ff237808 */ /* 0x000fc80004800000 */
[----:B------:R-:W-:Y:S02]  /*1830*/  DMUL R24, R30, R32 ;  /* 0x000000201e187228 */ /* 0x000fe40000000000 */
[----:B------:R-:W-:-:S07]  /*1840*/  DMUL R26, R26, R34 ;  /* 0x000000221a1a7228 */ /* 0x000fce0000000000 */
[----:B------:R0:W-:Y:S01]  /*1850*/  STL.128 [UR5], R24 ;  /* 0x00000018ff007987 */ /* 0x0001e20008100c05 */
[----:B------:R-:W-:Y:S05]  /*1860*/  BRA.U UP1, `(.L_x_58) ;  /* 0xfffffff901087547 */ /* 0x000fea000b83ffff */
[----:B------:R-:W-:-:S07]  /*1870*/  IMAD.U32 R3, RZ, RZ, UR29 ;  /* 0x0000001dff037e24 */ /* 0x000fce000f8e00ff */
.L_x_57:
[----:B------:R-:W-:Y:S02]  /*1880*/  ULOP3.LUT UR4, UR6, 0x1, URZ, 0xc0, !UPT ;  /* 0x0000000106047892 */ /* 0x000fe4000f8ec0ff */
[----:B------:R-:W-:Y:S02]  /*1890*/  UIADD3 UR5, UPT, UPT, UR6, -0x1, URZ ;  /* 0xffffffff06057890 */ /* 0x000fe4000fffe0ff */
[----:B------:R-:W-:Y:S02]  /*18a0*/  UISETP.NE.U32.AND UP2, UPT, UR4, 0x1, UPT ;  /* 0x000000010400788c */ /* 0x000fe4000bf45070 */
[----:B------:R-:W-:Y:S02]  /*18b0*/  ULOP3.LUT UR8, UR6, 0xf, URZ, 0xc0, !UPT ;  /* 0x0000000f06087892 */ /* 0x000fe4000f8ec0ff */
[----:B------:R-:W-:Y:S02]  /*18c0*/  UISETP.GE.U32.AND UP3, UPT, UR5, 0xf, UPT ;  /* 0x0000000f0500788c */ /* 0x000fe4000bf66070 */
[----:B------:R-:W-:-:S03]  /*18d0*/  UISETP.NE.AND UP1, UPT, UR8, URZ, UPT ;  /* 0x000000ff0800728c */ /* 0x000fc6000bf25270 */
[----:B------:R-:W-:Y:S08]  /*18e0*/  BRA.U UP2, `(.L_x_59) ;  /* 0x0000000102d47547 */ /* 0x000ff0000b800000 */
[----:B01----:R-:W0:Y:S01]  /*18f0*/  LDC.64 R24, c[0x0][0x3a8] ;  /* 0x0000ea00ff187b82 */ /* 0x003e220000000a00 */
[C---:B--234-:R-:W-:Y:S01]  /*1900*/  IADD3 R27, PT, PT, R3.reuse, UR6, RZ ;  /* 0x00000006031b7c10 */ /* 0x05cfe2000fffe0ff */
[----:B------:R-:W1:Y:S01]  /*1910*/  LDCU.64 UR4, c[0x0][0x390] ;  /* 0x00007200ff0477ac */ /* 0x000e620008000a00 */
[----:B0-----:R-:W-:-:S05]  /*1920*/  IMAD.WIDE.U32 R36, R3, 0x8, R24 ;  /* 0x0000000803247825 */ /* 0x001fca00078e0018 */
[----:B------:R-:W2:Y:S01]  /*1930*/  LDG.E.64.CONSTANT R30, desc[UR12][R36.64] ;  /* 0x0000000c241e7981 */ /* 0x000ea2000c1e9b00 */
[----:B------:R-:W-:-:S06]  /*1940*/  IMAD.WIDE.U32 R32, R27, 0x8, R24 ;  /* 0x000000081b207825 */ /* 0x000fcc00078e0018 */
[----:B------:R-:W3:Y:S01]  /*1950*/  LDG.E.64.CONSTANT R32, desc[UR12][R32.64] ;  /* 0x0000000c20207981 */ /* 0x000ee2000c1e9b00 */
[----:B------:R-:W-:-:S04]  /*1960*/  VIADD R27, R27, UR6 ;  /* 0x000000061b1b7c36 */ /* 0x000fc80008000000 */
[C---:B------:R-:W-:Y:S01]  /*1970*/  IMAD.WIDE.U32 R28, R27.reuse, 0x8, R24 ;  /* 0x000000081b1c7825 */ /* 0x040fe200078e0018 */
[----:B------:R-:W-:-:S05]  /*1980*/  IADD3 R35, PT, PT, R27, UR6, RZ ;  /* 0x000000061b237c10 */ /* 0x000fca000fffe0ff */
[----:B------:R-:W4:Y:S01]  /*1990*/  LDG.E.64.CONSTANT R28, desc[UR12][R28.64] ;  /* 0x0000000c1c1c7981 */ /* 0x000f22000c1e9b00 */
[----:B------:R-:W-:-:S06]  /*19a0*/  IMAD.WIDE.U32 R26, R35, 0x8, R24 ;  /* 0x00000008231a7825 */ /* 0x000fcc00078e0018 */
[----:B------:R-:W5:Y:S01]  /*19b0*/  LDG.E.64.CONSTANT R26, desc[UR12][R26.64] ;  /* 0x0000000c1a1a7981 */ /* 0x000f62000c1e9b00 */
[----:B------:R-:W-:Y:S01]  /*19c0*/  VIADD R35, R35, UR6 ;  /* 0x0000000623237c36 */ /* 0x000fe20008000000 */
[----:B--2---:R-:W-:-:S03]  /*19d0*/  DFMA R30, R20, R30, RZ ;  /* 0x0000001e141e722b */ /* 0x004fc600000000ff */
[----:B------:R-:W-:-:S05]  /*19e0*/  IMAD.WIDE.U32 R20, R35, 0x8, R24 ;  /* 0x0000000823147825 */ /* 0x000fca00078e0018 */
[----:B---3--:R-:W-:Y:S01]  /*19f0*/  DFMA R32, R22, R32, R30 ;  /* 0x000000201620722b */ /* 0x008fe2000000001e */
[----:B------:R-:W2:Y:S01]  /*1a00*/  LDG.E.64.CONSTANT R20, desc[UR12][R20.64] ;  /* 0x0000000c14147981 */ /* 0x000ea2000c1e9b00 */
[----:B------:R-:W-:-:S05]  /*1a10*/  IADD3 R31, PT, PT, R35, UR6, RZ ;  /* 0x00000006231f7c10 */ /* 0x000fca000fffe0ff */
[----:B------:R-:W-:-:S04]  /*1a20*/  IMAD.WIDE.U32 R22, R31, 0x8, R24 ;  /* 0x000000081f167825 */ /* 0x000fc800078e0018 */
[----:B------:R-:W-:Y:S01]  /*1a30*/  VIADD R31, R31, UR6 ;  /* 0x000000061f1f7c36 */ /* 0x000fe20008000000 */
[----:B----4-:R-:W-:Y:S01]  /*1a40*/  DFMA R28, R16, R28, R32 ;  /* 0x0000001c101c722b */ /* 0x010fe20000000020 */
[----:B------:R-:W3:Y:S02]  /*1a50*/  LDG.E.64.CONSTANT R22, desc[UR12][R22.64] ;  /* 0x0000000c16167981 */ /* 0x000ee4000c1e9b00 */
[C---:B------:R-:W-:Y:S01]  /*1a60*/  IMAD.WIDE.U32 R16, R31.reuse, 0x8, R24 ;  /* 0x000000081f107825 */ /* 0x040fe200078e0018 */
[----:B------:R-:W-:-:S04]  /*1a70*/  IADD3 R31, PT, PT, R31, UR6, RZ ;  /* 0x000000061f1f7c10 */ /* 0x000fc8000fffe0ff */
[----:B-----5:R-:W-:Y:S01]  /*1a80*/  DFMA R26, R18, R26, R28 ;  /* 0x0000001a121a722b */ /* 0x020fe2000000001c */
[----:B------:R-:W4:Y:S01]  /*1a90*/  LDG.E.64.CONSTANT R16, desc[UR12][R16.64] ;  /* 0x0000000c10107981 */ /* 0x000f22000c1e9b00 */
[C---:B------:R-:W-:Y:S01]  /*1aa0*/  IMAD.WIDE.U32 R18, R31.reuse, 0x8, R24 ;  /* 0x000000081f127825 */ /* 0x040fe200078e0018 */
[----:B------:R-:W-:Y:S02]  /*1ab0*/  SHF.R.S32.HI R30, RZ, 0x1f, R0 ;  /* 0x0000001fff1e7819 */ /* 0x000fe40000011400 */
[----:B------:R-:W-:Y:S02]  /*1ac0*/  IADD3 R32, P0, PT, R0, R3, RZ ;  /* 0x0000000300207210 */ /* 0x000fe40007f1e0ff */
[----:B------:R-:W-:Y:S01]  /*1ad0*/  IADD3 R33, PT, PT, R31, UR6, RZ ;  /* 0x000000061f217c10 */ /* 0x000fe2000fffe0ff */
[----:B------:R-:W5:Y:S02]  /*1ae0*/  LDG.E.64.CONSTANT R18, desc[UR12][R18.64] ;  /* 0x0000000c12127981 */ /* 0x000f64000c1e9b00 */
[----:B------:R-:W-:Y:S01]  /*1af0*/  IMAD.X R29, RZ, RZ, R30, P0 ;  /* 0x000000ffff1d7224 */ /* 0x000fe200000e061e */
[----:B-1----:R-:W-:Y:S01]  /*1b00*/  LEA R28, P0, R32, UR4, 0x3 ;  /* 0x00000004201c7c11 */ /* 0x002fe2000f8018ff */
[----:B------:R-:W-:-:S03]  /*1b10*/  IMAD.WIDE.U32 R30, R33, 0x8, R24 ;  /* 0x00000008211e7825 */ /* 0x000fc600078e0018 */
[----:B------:R-:W-:Y:S01]  /*1b20*/  LEA.HI.X R29, R32, UR5, R29, 0x3, P0 ;  /* 0x00000005201d7c11 */ /* 0x000fe200080f1c1d */
[----:B------:R-:W-:Y:S02]  /*1b30*/  VIADD R33, R33, UR6 ;  /* 0x0000000621217c36 */ /* 0x000fe40008000000 */
[----:B------:R-:W5:Y:S02]  /*1b40*/  LDG.E.64.CONSTANT R30, desc[UR12][R30.64] ;  /* 0x0000000c1e1e7981 */ /* 0x000f64000c1e9b00 */
[----:B------:R-:W-:Y:S02]  /*1b50*/  IMAD.WIDE.U32 R24, R33, 0x8, R24 ;  /* 0x0000000821187825 */ /* 0x000fe400078e0018 */
[----:B------:R-:W5:Y:S04]  /*1b60*/  LDG.E.64.CONSTANT R28, desc[UR12][R28.64] ;  /* 0x0000000c1c1c7981 */ /* 0x000f68000c1e9b00 */
[----:B------:R-:W5:Y:S01]  /*1b70*/  LDG.E.64.CONSTANT R24, desc[UR12][R24.64] ;  /* 0x0000000c18187981 */ /* 0x000f62000c1e9b00 */
[----:B------:R-:W-:Y:S01]  /*1b80*/  LEA R3, R3, UR14, 0x3 ;  /* 0x0000000e03037c11 */ /* 0x000fe2000f8e18ff */
[----:B--2---:R-:W-:-:S08]  /*1b90*/  DFMA R20, R12, R20, R26 ;  /* 0x000000140c14722b */ /* 0x004fd0000000001a */
[----:B---3--:R-:W-:-:S08]  /*1ba0*/  DFMA R20, R14, R22, R20 ;  /* 0x000000160e14722b */ /* 0x008fd00000000014 */
[----:B----4-:R-:W-:-:S08]  /*1bb0*/  DFMA R16, R8, R16, R20 ;  /* 0x000000100810722b */ /* 0x010fd00000000014 */
[----:B-----5:R-:W-:-:S08]  /*1bc0*/  DFMA R16, R10, R18, R16 ;  /* 0x000000120a10722b */ /* 0x020fd00000000010 */
[----:B------:R-:W-:Y:S02]  /*1bd0*/  DFMA R16, R4, R30, R16 ;  /* 0x0000001e0410722b */ /* 0x000fe40000000010 */
[----:B------:R-:W-:Y:S01]  /*1be0*/  DSETP.GT.AND P0, PT, R28, RZ, PT ;  /* 0x000000ff1c00722a */ /* 0x000fe20003f04000 */
[----:B------:R-:W-:-:S05]  /*1bf0*/  MOV R4, RZ ;  /* 0x000000ff00047202 */ /* 0x000fca0000000f00 */
[----:B------:R-:W-:Y:S01]  /*1c00*/  DFMA R16, R6, R24, R16 ;  /* 0x000000180610722b */ /* 0x000fe20000000010 */
[----:B------:R-:W-:-:S07]  /*1c10*/  FSEL R5, RZ, 1.875, !P0 ;  /* 0x3ff00000ff057808 */ /* 0x000fce0004000000 */
[----:B------:R-:W-:-:S07]  /*1c20*/  DMUL R16, R16, R4 ;  /* 0x0000000410107228 */ /* 0x000fce0000000000 */
[----:B------:R0:W-:Y:S04]  /*1c30*/  STL.64 [R3], R16 ;  /* 0x0000001003007387 */ /* 0x0001e80000100a00 */
.L_x_59:
[----:B------:R-:W-:Y:S01]  /*1c40*/  UMOV UR4, URZ ;  /* 0x000000ff00047c82 */ /* 0x000fe20008000000 */
[----:B------:R-:W-:Y:S05]  /*1c50*/  BRA.U !UP3, `(.L_x_60) ;  /* 0x000000010b847547 */ /* 0x000fea000b800000 */
[----:B-1-34-:R-:W1:Y:S01]  /*1c60*/  LDC.64 R32, c[0x0][0x3b8] ;  /* 0x0000ee00ff207b82 */ /* 0x01ae620000000a00 */
[----:B------:R-:W-:Y:S01]  /*1c70*/  ULOP3.LUT UR4, UR6, 0x7ffffff0, URZ, 0xc0, !UPT ;  /* 0x7ffffff006047892 */ /* 0x000fe2000f8ec0ff */
[----:B------:R-:W-:-:S11]  /*1c80*/  UMOV UR5, URZ ;  /* 0x000000ff00057c82 */ /* 0x000fd60008000000 */
.L_x_61:
[----:B------:R-:W-:-:S09]  /*1c90*/  ULEA UR7, UR5, UR14, 0x3 ;  /* 0x0000000e05077291 */ /* 0x000fd2000f8e18ff */
[----:B0-2---:R-:W2:Y:S01]  /*1ca0*/  LDL.128 R24, [UR7] ;  /* 0x00000007ff187983 */ /* 0x005ea20008100c00 */
[----:B------:R-:W-:-:S03]  /*1cb0*/  VIADD R35, R0, UR5 ;  /* 0x0000000500237c36 */ /* 0x000fc60008000000 */
[----:B------:R-:W3:Y:S01]  /*1cc0*/  LDL.128 R4, [UR7+0x10] ;  /* 0x00001007ff047983 */ /* 0x000ee20008100c00 */
[----:B-1----:R-:W-:-:S03]  /*1cd0*/  IMAD.WIDE R34, R35, 0x8, R32 ;  /* 0x0000000823227825 */ /* 0x002fc600078e0220 */
[----:B------:R-:W4:Y:S04]  /*1ce0*/  LDL.128 R8, [UR7+0x20] ;  /* 0x00002007ff087983 */ /* 0x000f280008100c00 */
[----:B------:R-:W5:Y:S04]  /*1cf0*/  LDL.128 R12, [UR7+0x30] ;  /* 0x00003007ff0c7983 */ /* 0x000f680008100c00 */
[----:B------:R-:W5:Y:S04]  /*1d00*/  LDL.128 R16, [UR7+0x40] ;  /* 0x00004007ff107983 */ /* 0x000f680008100c00 */
[----:B------:R-:W5:Y:S04]  /*1d10*/  LDL.128 R20, [UR7+0x50] ;  /* 0x00005007ff147983 */ /* 0x000f680008100c00 */
[----:B------:R-:W5:Y:S04]  /*1d20*/  LDL.128 R28, [UR7+0x70] ;  /* 0x00007007ff1c7983 */ /* 0x000f680008100c00 */
[----:B--2---:R-:W-:Y:S04]  /*1d30*/  STG.E.64 desc[UR12][R34.64], R24 ;  /* 0x0000001822007986 */ /* 0x004fe8000c101b0c */
[----:B------:R0:W-:Y:S04]  /*1d40*/  STG.E.64 desc[UR12][R34.64+0x8], R26 ;  /* 0x0000081a22007986 */ /* 0x0001e8000c101b0c */
[----:B0-----:R-:W2:Y:S04]  /*1d50*/  LDL.128 R24, [UR7+0x60] ;  /* 0x00006007ff187983 */ /* 0x001ea80008100c00 */
[----:B---3--:R0:W-:Y:S04]  /*1d60*/  STG.E.64 desc[UR12][R34.64+0x10], R4 ;  /* 0x0000100422007986 */ /* 0x0081e8000c101b0c */
[----:B------:R0:W-:Y:S04]  /*1d70*/  STG.E.64 desc[UR12][R34.64+0x18], R6 ;  /* 0x0000180622007986 */ /* 0x0001e8000c101b0c */
[----:B----4-:R0:W-:Y:S04]  /*1d80*/  STG.E.64 desc[UR12][R34.64+0x20], R8 ;  /* 0x0000200822007986 */ /* 0x0101e8000c101b0c */
[----:B------:R0:W-:Y:S04]  /*1d90*/  STG.E.64 desc[UR12][R34.64+0x28], R10 ;  /* 0x0000280a22007986 */ /* 0x0001e8000c101b0c */
[----:B-----5:R0:W-:Y:S04]  /*1da0*/  STG.E.64 desc[UR12][R34.64+0x30], R12 ;  /* 0x0000300c22007986 */ /* 0x0201e8000c101b0c */
[----:B------:R0:W-:Y:S04]  /*1db0*/  STG.E.64 desc[UR12][R34.64+0x38], R14 ;  /* 0x0000380e22007986 */ /* 0x0001e8000c101b0c */
[----:B------:R0:W-:Y:S04]  /*1dc0*/  STG.E.64 desc[UR12][R34.64+0x40], R16 ;  /* 0x0000401022007986 */ /* 0x0001e8000c101b0c */
[----:B------:R0:W-:Y:S04]  /*1dd0*/  STG.E.64 desc[UR12][R34.64+0x48], R18 ;  /* 0x0000481222007986 */ /* 0x0001e8000c101b0c */
[----:B------:R0:W-:Y:S04]  /*1de0*/  STG.E.64 desc[UR12][R34.64+0x50], R20 ;  /* 0x0000501422007986 */ /* 0x0001e8000c101b0c */
[----:B------:R0:W-:Y:S04]  /*1df0*/  STG.E.64 desc[UR12][R34.64+0x58], R22 ;  /* 0x0000581622007986 */ /* 0x0001e8000c101b0c */
[----:B------:R0:W-:Y:S04]  /*1e00*/  STG.E.64 desc[UR12][R34.64+0x70], R28 ;  /* 0x0000701c22007986 */ /* 0x0001e8000c101b0c */
[----:B------:R0:W-:Y:S01]  /*1e10*/  STG.E.64 desc[UR12][R34.64+0x78], R30 ;  /* 0x0000781e22007986 */ /* 0x0001e2000c101b0c */
[----:B------:R-:W-:-:S04]  /*1e20*/  UIADD3 UR5, UPT, UPT, UR5, 0x10, URZ ;  /* 0x0000001005057890 */ /* 0x000fc8000fffe0ff */
[----:B------:R-:W-:Y:S01]  /*1e30*/  UISETP.NE.AND UP2, UPT, UR5, UR4, UPT ;  /* 0x000000040500728c */ /* 0x000fe2000bf45270 */
[----:B--2---:R0:W-:Y:S04]  /*1e40*/  STG.E.64 desc[UR12][R34.64+0x60], R24 ;  /* 0x0000601822007986 */ /* 0x0041e8000c101b0c */
[----:B------:R0:W-:Y:S04]  /*1e50*/  STG.E.64 desc[UR12][R34.64+0x68], R26 ;  /* 0x0000681a22007986 */ /* 0x0001e8000c101b0c */
[----:B------:R-:W-:Y:S05]  /*1e60*/  BRA.U UP2, `(.L_x_61) ;  /* 0xfffffffd02887547 */ /* 0x000fea000b83ffff */
.L_x_60:
[----:B------:R-:W-:Y:S05]  /*1e70*/  BRA.U !UP1, `(.L_x_56) ;  /* 0x0000000109dc7547 */ /* 0x000fea000b800000 */
[----:B------:R-:W-:Y:S02]  /*1e80*/  UISETP.GE.U32.AND UP1, UPT, UR8, 0x8, UPT ;  /* 0x000000080800788c */ /* 0x000fe4000bf26070 */
[----:B------:R-:W-:-:S04]  /*1e90*/  ULOP3.LUT UR7, UR6, 0x7, URZ, 0xc0, !UPT ;  /* 0x0000000706077892 */ /* 0x000fc8000f8ec0ff */
[----:B------:R-:W-:-:S03]  /*1ea0*/  UISETP.NE.AND UP2, UPT, UR7, URZ, UPT ;  /* 0x000000ff0700728c */ /* 0x000fc6000bf45270 */
[----:B------:R-:W-:Y:S08]  /*1eb0*/  BRA.U !UP1, `(.L_x_62) ;  /* 0x0000000109547547 */ /* 0x000ff0000b800000 */
[----:B------:R-:W-:Y:S01]  /*1ec0*/  ULEA UR5, UR4, UR14, 0x3 ;  /* 0x0000000e04057291 */ /* 0x000fe2000f8e18ff */
[----:B01----:R-:W0:Y:S08]  /*1ed0*/  LDC.64 R6, c[0x0][0x3b8] ;  /* 0x0000ee00ff067b82 */ /* 0x003e300000000a00 */
[----:B------:R-:W5:Y:S04]  /*1ee0*/  LDL.64 R4, [UR5] ;  /* 0x00000005ff047983 */ /* 0x000f680008100a00 */
[----:B------:R-:W2:Y:S04]  /*1ef0*/  LDL.64 R8, [UR5+0x8] ;  /* 0x00000805ff087983 */ /* 0x000ea80008100a00 */
[----:B------:R-:W3:Y:S04]  /*1f00*/  LDL.64 R10, [UR5+0x10] ;  /* 0x00001005ff0a7983 */ /* 0x000ee80008100a00 */
[----:B------:R-:W4:Y:S04]  /*1f10*/  LDL.64 R12, [UR5+0x18] ;  /* 0x00001805ff0c7983 */ /* 0x000f280008100a00 */
[----:B------:R-:W4:Y:S04]  /*1f20*/  LDL.64 R14, [UR5+0x20] ;  /* 0x00002005ff0e7983 */ /* 0x000f280008100a00 */
[----:B------:R-:W4:Y:S04]  /*1f30*/  LDL.64 R16, [UR5+0x28] ;  /* 0x00002805ff107983 */ /* 0x000f280008100a00 */
[----:B------:R-:W4:Y:S04]  /*1f40*/  LDL.64 R18, [UR5+0x30] ;  /* 0x00003005ff127983 */ /* 0x000f280008100a00 */
[----:B------:R-:W4:Y:S01]  /*1f50*/  LDL.64 R20, [UR5+0x38] ;  /* 0x00003805ff147983 */ /* 0x000f220008100a00 */
[----:B------:R-:W-:Y:S01]  /*1f60*/  IADD3 R3, PT, PT, R0, UR4, RZ ;  /* 0x0000000400037c10 */ /* 0x000fe2000fffe0ff */
[----:B------:R-:W-:-:S04]  /*1f70*/  UIADD3 UR4, UPT, UPT, UR4, 0x8, URZ ;  /* 0x0000000804047890 */ /* 0x000fc8000fffe0ff */
[----:B0-----:R-:W-:-:S05]  /*1f80*/  IMAD.WIDE R6, R3, 0x8, R6 ;  /* 0x0000000803067825 */ /* 0x001fca00078e0206 */
[----:B-----5:R0:W-:Y:S04]  /*1f90*/  STG.E.64 desc[UR12][R6.64], R4 ;  /* 0x0000000406007986 */ /* 0x0201e8000c101b0c */
[----:B--2---:R0:W-:Y:S04]  /*1fa0*/  STG.E.64 desc[UR12][R6.64+0x8], R8 ;  /* 0x0000080806007986 */ /* 0x0041e8000c101b0c */
[----:B---3--:R0:W-:Y:S04]  /*1fb0*/  STG.E.64 desc[UR12][R6.64+0x10], R10 ;  /* 0x0000100a06007986 */ /* 0x0081e8000c101b0c */
[----:B----4-:R0:W-:Y:S04]  /*1fc0*/  STG.E.64 desc[UR12][R6.64+0x18], R12 ;  /* 0x0000180c06007986 */ /* 0x0101e8000c101b0c */
[----:B------:R0:W-:Y:S04]  /*1fd0*/  STG.E.64 desc[UR12][R6.64+0x20], R14 ;  /* 0x0000200e06007986 */ /* 0x0001e8000c101b0c */
[----:B------:R0:W-:Y:S04]  /*1fe0*/  STG.E.64 desc[UR12][R6.64+0x28], R16 ;  /* 0x0000281006007986 */ /* 0x0001e8000c101b0c */
[----:B------:R0:W-:Y:S04]  /*1ff0*/  STG.E.64 desc[UR12][R6.64+0x30], R18 ;  /* 0x0000301206007986 */ /* 0x0001e8000c101b0c */
[----:B------:R0:W-:Y:S02]  /*2000*/  STG.E.64 desc[UR12][R6.64+0x38], R20 ;  /* 0x0000381406007986 */ /* 0x0001e4000c101b0c */
.L_x_62:
        /* <DEDUP_REMOVED lines=10> */
[----:B------:R-:W4:Y:S01]  /*20b0*/  LDL.64 R12, [UR5+0x18] ;  /* 0x00001805ff0c7983 */ /* 0x000f220008100a00 */
[----:B------:R-:W-:Y:S01]  /*20c0*/  VIADD R3, R0, UR4 ;  /* 0x0000000400037c36 */ /* 0x000fe20008000000 */
[----:B------:R-:W-:-:S03]  /*20d0*/  UIADD3 UR4, UPT, UPT, UR4, 0x4, URZ ;  /* 0x0000000404047890 */ /* 0x000fc6000fffe0ff */
[----:B0-----:R-:W-:-:S05]  /*20e0*/  IMAD.WIDE R6, R3, 0x8, R6 ;  /* 0x0000000803067825 */ /* 0x001fca00078e0206 */
[----:B-----5:R0:W-:Y:S04]  /*20f0*/  STG.E.64 desc[UR12][R6.64], R4 ;  /* 0x0000000406007986 */ /* 0x0201e8000c101b0c */
[----:B--2---:R0:W-:Y:S04]  /*2100*/  STG.E.64 desc[UR12][R6.64+0x8], R8 ;  /* 0x0000080806007986 */ /* 0x0041e8000c101b0c */
[----:B---3--:R0:W-:Y:S04]  /*2110*/  STG.E.64 desc[UR12][R6.64+0x10], R10 ;  /* 0x0000100a06007986 */ /* 0x0081e8000c101b0c */
[----:B----4-:R0:W-:Y:S02]  /*2120*/  STG.E.64 desc[UR12][R6.64+0x18], R12 ;  /* 0x0000180c06007986 */ /* 0x0101e4000c101b0c */
.L_x_63:
[----:B------:R-:W-:Y:S05]  /*2130*/  BRA.U !UP2, `(.L_x_56) ;  /* 0x000000010a2c7547 */ /* 0x000fea000b800000 */
[----:B01----:R-:W0:Y:S01]  /*2140*/  LDC.64 R8, c[0x0][0x3b8] ;  /* 0x0000ee00ff087b82 */ /* 0x003e220000000a00 */
[----:B------:R-:W-:-:S05]  /*2150*/  UMOV UR5, URZ ;  /* 0x000000ff00057c82 */ /* 0x000fca0008000000 */
.L_x_64:
[----:B------:R-:W-:-:S09]  /*2160*/  ULEA UR7, UR4, UR14, 0x3 ;  /* 0x0000000e04077291 */ /* 0x000fd2000f8e18ff */
[----:B0-----:R-:W5:Y:S01]  /*2170*/  LDL.64 R4, [UR7] ;  /* 0x00000007ff047983 */ /* 0x001f620008100a00 */
[----:B------:R-:W-:Y:S01]  /*2180*/  IADD3 R7, PT, PT, R0, UR4, RZ ;  /* 0x0000000400077c10 */ /* 0x000fe2000fffe0ff */
[----:B------:R-:W-:Y:S02]  /*2190*/  UIADD3 UR5, UPT, UPT, UR5, 0x1, URZ ;  /* 0x0000000105057890 */ /* 0x000fe4000fffe0ff */
[----:B------:R-:W-:Y:S02]  /*21a0*/  UIADD3 UR4, UPT, UPT, UR4, 0x1, URZ ;  /* 0x0000000104047890 */ /* 0x000fe4000fffe0ff */
[----:B0-----:R-:W-:Y:S01]  /*21b0*/  IMAD.WIDE R6, R7, 0x8, R8 ;  /* 0x0000000807067825 */ /* 0x001fe200078e0208 */
[----:B------:R-:W-:-:S04]  /*21c0*/  UISETP.NE.AND UP1, UPT, UR5, UR6, UPT ;  /* 0x000000060500728c */ /* 0x000fc8000bf25270 */
[----:B-----5:R0:W-:Y:S05]  /*21d0*/  STG.E.64 desc[UR12][R6.64], R4 ;  /* 0x0000000406007986 */ /* 0x0201ea000c101b0c */
[----:B------:R-:W-:Y:S05]  /*21e0*/  BRA.U UP1, `(.L_x_64) ;  /* 0xfffffffd01dc7547 */ /* 0x000fea000b83ffff */
.L_x_56:
[----:B------:R-:W-:-:S13]  /*21f0*/  PLOP3.LUT P0, PT, PT, PT, UP0, 0x80, 0x8 ;  /* 0x000000000008781c */ /* 0x000fda0003f0f008 */
[----:B------:R-:W-:Y:S05]  /*2200*/  @!P0 EXIT ;  /* 0x000000000000894d */ /* 0x000fea0003800000 */
[----:B01----:R-:W0:Y:S01]  /*2210*/  LDC.64 R4, c[0x0][0x380] ;  /* 0x0000e000ff047b82 */ /* 0x003e220000000a00 */
[----:B------:R-:W1:Y:S01]  /*2220*/  LDCU.64 UR6, c[0x0][0x3b0] ;  /* 0x00007600ff0677ac */ /* 0x000e620008000a00 */
[----:B------:R-:W-:Y:S01]  /*2230*/  IMAD R3, R2, 0x310, RZ ;  /* 0x0000031002037824 */ /* 0x000fe200078e02ff */
[----:B------:R-:W-:Y:S01]  /*2240*/  UMOV UR4, URZ ;  /* 0x000000ff00047c82 */ /* 0x000fe20008000000 */
[----:B-1----:R-:W-:-:S04]  /*2250*/  UIADD3 UR6, UP0, UPT, UR6, 0x40, URZ ;  /* 0x0000004006067890 */ /* 0x002fc8000ff1e0ff */
[----:B------:R-:W-:Y:S01]  /*2260*/  UIADD3.X UR7, UPT, UPT, URZ, UR7, URZ, UP0, !UPT ;  /* 0x00000007ff077290 */ /* 0x000fe200087fe4ff */
[----:B0-----:R-:W-:-:S03]  /*2270*/  IMAD.WIDE R2, R3, 0x8, R4 ;  /* 0x0000000803027825 */ /* 0x001fc600078e0204 */
[----:B------:R-:W-:-:S05]  /*2280*/  IADD3 R2, P0, PT, R2, 0x40, RZ ;  /* 0x0000004002027810 */ /* 0x000fca0007f1e0ff */
[----:B------:R-:W-:-:S08]  /*2290*/  IMAD.X R3, RZ, RZ, R3, P0 ;  /* 0x000000ffff037224 */ /* 0x000fd000000e0603 */
.L_x_66:
[----:B------:R-:W-:-:S09]  /*22a0*/  ULEA UR5, UR4, UR14, 0x3 ;  /* 0x0000000e04057291 */ /* 0x000fd2000f8e18ff */
[----:B------:R-:W5:Y:S01]  /*22b0*/  LDL.64 R4, [UR5] ;  /* 0x00000005ff047983 */ /* 0x000f620008100a00 */
[----:B------:R-:W-:Y:S01]  /*22c0*/  IADD3 R34, PT, PT, R0, UR4, RZ ;  /* 0x0000000400227c10 */ /* 0x000fe2000fffe0ff */
[----:B------:R-:W0:Y:S01]  /*22d0*/  LDCU UR5, c[0x0][0x3d4] ;  /* 0x00007a80ff0577ac */ /* 0x000e220008000800 */
[----:B------:R-:W-:Y:S01]  /*22e0*/  IMAD.MOV.U32 R6, RZ, RZ, R2 ;  /* 0x000000ffff067224 */ /* 0x000fe200078e0002 */
[----:B------:R-:W-:Y:S01]  /*22f0*/  MOV R7, R3 ;  /* 0x0000000300077202 */ /* 0x000fe20000000f00 */
[----:B------:R-:W-:Y:S01]  /*2300*/  UIADD3 UR4, UPT, UPT, UR4, 0x1, URZ ;  /* 0x0000000104047890 */ /* 0x000fe2000fffe0ff */
[----:B------:R-:W-:-:S03]  /*2310*/  IMAD R34, R34, 0x310, RZ ;  /* 0x0000031022227824 */ /* 0x000fc600078e02ff */
[----:B0-----:R-:W-:-:S03]  /*2320*/  UISETP.NE.AND UP1, UPT, UR4, UR5, UPT ;  /* 0x000000050400728c */ /* 0x001fc6000bf25270 */
[----:B-1----:R-:W-:-:S08]  /*2330*/  UMOV UR5, URZ ;  /* 0x000000ff00057c82 */ /* 0x002fd00008000000 */
.L_x_65:
[----:B-1----:R-:W2:Y:S04]  /*2340*/  LDG.E.64.CONSTANT R8, desc[UR12][R6.64+-0x40] ;  /* 0xffffc00c06087981 */ /* 0x002ea8000c1e9b00 */
[----:B------:R-:W2:Y:S04]  /*2350*/  LDG.E.64.CONSTANT R10, desc[UR12][R6.64+-0x38] ;  /* 0xffffc80c060a7981 */ /* 0x000ea8000c1e9b00 */
[----:B------:R-:W2:Y:S04]  /*2360*/  LDG.E.64.CONSTANT R14, desc[UR12][R6.64+-0x28] ;  /* 0xffffd80c060e7981 */ /* 0x000ea8000c1e9b00 */
[----:B------:R-:W2:Y:S01]  /*2370*/  LDG.E.64.CONSTANT R12, desc[UR12][R6.64+-0x30] ;  /* 0xffffd00c060c7981 */ /* 0x000ea2000c1e9b00 */
[----:B------:R-:W-:Y:S01]  /*2380*/  MOV R17, UR7 ;  /* 0x0000000700117c02 */ /* 0x000fe20008000f00 */
[----:B------:R-:W-:-:S02]  /*2390*/  IMAD.U32 R16, RZ, RZ, UR6 ;  /* 0x00000006ff107e24 */ /* 0x000fc4000f8e00ff */
[----:B--234-:R-:W2:Y:S04]  /*23a0*/  LDG.E.64.CONSTANT R30, desc[UR12][R6.64+-0x20] ;  /* 0xffffe00c061e7981 */ /* 0x01cea8000c1e9b00 */
[----:B------:R-:W3:Y:S04]  /*23b0*/  LDG.E.64.CONSTANT R32, desc[UR12][R6.64+-0x18] ;  /* 0xffffe80c06207981 */ /* 0x000ee8000c1e9b00 */
[----:B------:R-:W4:Y:S04]  /*23c0*/  LDG.E.64.CONSTANT R28, desc[UR12][R6.64+-0x10] ;  /* 0xfffff00c061c7981 */ /* 0x000f28000c1e9b00 */
[----:B------:R-:W4:Y:S04]  /*23d0*/  LDG.E.64.CONSTANT R20, desc[UR12][R6.64+0x18] ;  /* 0x0000180c06147981 */ /* 0x000f28000c1e9b00 */
[----:B------:R-:W4:Y:S01]  /*23e0*/  LDG.E.64.CONSTANT R18, desc[UR12][R6.64+0x20] ;  /* 0x0000200c06127981 */ /* 0x000f22000c1e9b00 */
[----:B-----5:R-:W-:-:S03]  /*23f0*/  DMUL R22, R4, R8 ;  /* 0x0000000804167228 */ /* 0x020fc60000000000 */
[----:B------:R-:W4:Y:S01]  /*2400*/  LDG.E.64.CONSTANT R8, desc[UR12][R6.64+0x10] ;  /* 0x0000100c06087981 */ /* 0x000f22000c1e9b00 */
[C---:B------:R-:W-:Y:S02]  /*2410*/  DMUL R24, R4.reuse, R10 ;  /* 0x0000000a04187228 */ /* 0x040fe40000000000 */
[C---:B------:R-:W-:Y:S01]  /*2420*/  DMUL R26, R4.reuse, R14 ;  /* 0x0000000e041a7228 */ /* 0x040fe20000000000 */
[----:B------:R-:W-:Y:S01]  /*2430*/  IMAD.WIDE R10, R34, 0x8, R16 ;  /* 0x00000008220a7825 */ /* 0x000fe200078e0210 */
[----:B------:R-:W4:Y:S01]  /*2440*/  LDG.E.64.CONSTANT R14, desc[UR12][R6.64] ;  /* 0x0000000c060e7981 */ /* 0x000f22000c1e9b00 */
[----:B------:R-:W-:-:S03]  /*2450*/  DMUL R36, R4, R12 ;  /* 0x0000000c04247228 */ /* 0x000fc60000000000 */
[----:B------:R-:W-:Y:S04]  /*2460*/  STG.E.64 desc[UR12][R10.64+-0x40], R22 ;  /* 0xffffc0160a007986 */ /* 0x000fe8000c101b0c */
[----:B------:R0:W-:Y:S04]  /*2470*/  STG.E.64 desc[UR12][R10.64+-0x38], R24 ;  /* 0xffffc8180a007986 */ /* 0x0001e8000c101b0c */
[----:B------:R1:W-:Y:S04]  /*2480*/  STG.E.64 desc[UR12][R10.64+-0x28], R26 ;  /* 0xffffd81a0a007986 */ /* 0x0003e8000c101b0c */
[----:B------:R-:W4:Y:S04]  /*2490*/  LDG.E.64.CONSTANT R16, desc[UR12][R6.64+-0x8] ;  /* 0xfffff80c06107981 */ /* 0x000f28000c1e9b00 */
[----:B------:R-:W4:Y:S04]  /*24a0*/  LDG.E.64.CONSTANT R12, desc[UR12][R6.64+0x8] ;  /* 0x0000080c060c7981 */ /* 0x000f28000c1e9b00 */
[----:B0-----:R-:W4:Y:S04]  /*24b0*/  LDG.E.64.CONSTANT R24, desc[UR12][R6.64+0x30] ;  /* 0x0000300c06187981 */ /* 0x001f28000c1e9b00 */
[----:B-1----:R-:W4:Y:S04]  /*24c0*/  LDG.E.64.CONSTANT R26, desc[UR12][R6.64+0x28] ;  /* 0x0000280c061a7981 */ /* 0x002f28000c1e9b00 */
[----:B------:R0:W4:Y:S01]  /*24d0*/  LDG.E.64.CONSTANT R22, desc[UR12][R6.64+0x38] ;  /* 0x0000380c06167981 */ /* 0x000122000c1e9b00 */
[----:B--2---:R-:W-:-:S02]  /*24e0*/  DMUL R30, R4, R30 ;  /* 0x0000001e041e7228 */ /* 0x004fc40000000000 */
[C---:B---3--:R-:W-:Y:S02]  /*24f0*/  DMUL R32, R4.reuse, R32 ;  /* 0x0000002004207228 */ /* 0x048fe40000000000 */
[C---:B----4-:R-:W-:Y:S02]  /*2500*/  DMUL R28, R4.reuse, R28 ;  /* 0x0000001c041c7228 */ /* 0x050fe40000000000 */
[C---:B------:R-:W-:Y:S02]  /*2510*/  DMUL R20, R4.reuse, R20 ;  /* 0x0000001404147228 */ /* 0x040fe40000000000 */
[----:B------:R-:W-:Y:S01]  /*2520*/  DMUL R18, R4, R18 ;  /* 0x0000001204127228 */ /* 0x000fe20000000000 */
[----:B------:R1:W-:Y:S04]  /*2530*/  STG.E.64 desc[UR12][R10.64+-0x30], R36 ;  /* 0xffffd0240a007986 */ /* 0x0003e8000c101b0c */
[----:B------:R1:W-:Y:S04]  /*2540*/  STG.E.64 desc[UR12][R10.64+-0x20], R30 ;  /* 0xffffe01e0a007986 */ /* 0x0003e8000c101b0c */
[----:B------:R1:W-:Y:S04]  /*2550*/  STG.E.64 desc[UR12][R10.64+-0x18], R32 ;  /* 0xffffe8200a007986 */ /* 0x0003e8000c101b0c */
[----:B------:R1:W-:Y:S04]  /*2560*/  STG.E.64 desc[UR12][R10.64+-0x10], R28 ;  /* 0xfffff01c0a007986 */ /* 0x0003e8000c101b0c */
[----:B------:R1:W-:Y:S04]  /*2570*/  STG.E.64 desc[UR12][R10.64+0x18], R20 ;  /* 0x000018140a007986 */ /* 0x0003e8000c101b0c */
[----:B------:R1:W-:Y:S01]  /*2580*/  STG.E.64 desc[UR12][R10.64+0x20], R18 ;  /* 0x000020120a007986 */ /* 0x0003e2000c101b0c */
[----:B------:R-:W-:-:S04]  /*2590*/  UIADD3 UR5, UPT, UPT, UR5, 0x10, URZ ;  /* 0x0000001005057890 */ /* 0x000fc8000fffe0ff */
[----:B------:R-:W-:Y:S01]  /*25a0*/  UISETP.NE.AND UP0, UPT, UR5, 0x310, UPT ;  /* 0x000003100500788c */ /* 0x000fe2000bf05270 */
[----:B0-----:R-:W-:Y:S02]  /*25b0*/  IADD3 R6, P0, PT, R6, 0x80, RZ ;  /* 0x0000008006067810 */ /* 0x001fe40007f1e0ff */
[----:B------:R-:W-:-:S03]  /*25c0*/  IADD3 R34, PT, PT, R34, 0x10, RZ ;  /* 0x0000001022227810 */ /* 0x000fc60007ffe0ff */
[----:B------:R-:W-:Y:S01]  /*25d0*/  IMAD.X R7, RZ, RZ, R7, P0 ;  /* 0x000000ffff077224 */ /* 0x000fe200000e0607 */
[C---:B------:R-:W-:Y:S02]  /*25e0*/  DMUL R8, R4.reuse, R8 ;  /* 0x0000000804087228 */ /* 0x040fe40000000000 */
[----:B------:R-:W-:-:S05]  /*25f0*/  DMUL R14, R4, R14 ;  /* 0x0000000e040e7228 */ /* 0x000fca0000000000 */
[----:B------:R1:W-:Y:S04]  /*2600*/  STG.E.64 desc[UR12][R10.64+0x10], R8 ;  /* 0x000010080a007986 */ /* 0x0003e8000c101b0c */
[----:B------:R1:W-:Y:S01]  /*2610*/  STG.E.64 desc[UR12][R10.64], R14 ;  /* 0x0000000e0a007986 */ /* 0x0003e2000c101b0c */
[C---:B------:R-:W-:Y:S02]  /*2620*/  DMUL R16, R4.reuse, R16 ;  /* 0x0000001004107228 */ /* 0x040fe40000000000 */
[C---:B------:R-:W-:Y:S02]  /*2630*/  DMUL R12, R4.reuse, R12 ;  /* 0x0000000c040c7228 */ /* 0x040fe40000000000 */
[C---:B------:R-:W-:Y:S02]  /*2640*/  DMUL R24, R4.reuse, R24 ;  /* 0x0000001804187228 */ /* 0x040fe40000000000 */
[----:B------:R-:W-:-:S02]  /*2650*/  DMUL R26, R4, R26 ;  /* 0x0000001a041a7228 */ /* 0x000fc40000000000 */
[----:B------:R-:W-:Y:S01]  /*2660*/  DMUL R22, R4, R22 ;  /* 0x0000001604167228 */ /* 0x000fe20000000000 */
[----:B------:R1:W-:Y:S04]  /*2670*/  STG.E.64 desc[UR12][R10.64+-0x8], R16 ;  /* 0xfffff8100a007986 */ /* 0x0003e8000c101b0c */
[----:B------:R1:W-:Y:S04]  /*2680*/  STG.E.64 desc[UR12][R10.64+0x8], R12 ;  /* 0x0000080c0a007986 */ /* 0x0003e8000c101b0c */
[----:B------:R1:W-:Y:S04]  /*2690*/  STG.E.64 desc[UR12][R10.64+0x28], R26 ;  /* 0x0000281a0a007986 */ /* 0x0003e8000c101b0c */
[----:B------:R1:W-:Y:S04]  /*26a0*/  STG.E.64 desc[UR12][R10.64+0x30], R24 ;  /* 0x000030180a007986 */ /* 0x0003e8000c101b0c */
[----:B------:R1:W-:Y:S01]  /*26b0*/  STG.E.64 desc[UR12][R10.64+0x38], R22 ;  /* 0x000038160a007986 */ /* 0x0003e2000c101b0c */
[----:B------:R-:W-:Y:S05]  /*26c0*/  BRA.U UP0, `(.L_x_65) ;  /* 0xfffffffd001c7547 */ /* 0x000fea000b83ffff */
[----:B------:R-:W-:Y:S05]  /*26d0*/  BRA.U UP1, `(.L_x_66) ;  /* 0xfffffff901f07547 */ /* 0x000fea000b83ffff */
[----:B------:R-:W-:Y:S05]  /*26e0*/  EXIT ;  /* 0x000000000000794d */ /* 0x000fea0003800000 */
.L_x_67:
        /* <DEDUP_REMOVED lines=9> */
.L_x_135:


//--------------------- .text._Z17forwardPassKernelPKdS0_S0_PdS1_S0_S0_S1_S1_ii --------------------------
	.section	.text._Z17forwardPassKernelPKdS0_S0_PdS1_S0_S0_S1_S1_ii,"ax",@progbits
	.align	128
        .global         _Z17forwardPassKernelPKdS0_S0_PdS1_S0_S0_S1_S1_ii
        .type           _Z17forwardPassKernelPKdS0_S0_PdS1_S0_S0_S1_S1_ii,@function
        .size           _Z17forwardPassKernelPKdS0_S0_PdS1_S0_S0_S1_S1_ii,(.L_x_132 - _Z17forwardPassKernelPKdS0_S0_PdS1_S0_S0_S1_S1_ii)
        .other          _Z17forwardPassKernelPKdS0_S0_PdS1_S0_S0_S1_S1_ii,@"STO_CUDA_ENTRY STV_DEFAULT"
_Z17forwardPassKernelPKdS0_S0_PdS1_S0_S0_S1_S1_ii:
.text._Z17forwardPassKernelPKdS0_S0_PdS1_S0_S0_S1_S1_ii:
[----:B------:R-:W-:Y:S01]  /*0000*/  LDC R1, c[0x0][0x37c] ;  /* 0x0000df00ff017b82 */ /* 0x000fe20000000800 */
[----:B------:R-:W0:Y:S07]  /*0010*/  S2R R3, SR_TID.X ;  /* 0x0000000000037919 */ /* 0x000e2e0000002100 */
[----:B------:R-:W0:Y:S01]  /*0020*/  S2UR UR4, SR_CTAID.X ;  /* 0x00000000000479c3 */ /* 0x000e220000002500 */
[----:B------:R-:W1:Y:S07]  /*0030*/  LDCU UR5, c[0x0][0x3c8] ;  /* 0x00007900ff0577ac */ /* 0x000e6e0008000800 */
[----:B------:R-:W0:Y:S02]  /*0040*/  LDC R0, c[0x0][0x360] ;  /* 0x0000d800ff007b82 */ /* 0x000e240000000800 */
[----:B0-----:R-:W-:-:S05]  /*0050*/  IMAD R0, R0, UR4, R3 ;  /* 0x0000000400007c24 */ /* 0x001fca000f8e0203 */
[----:B-1----:R-:W-:-:S13]  /*0060*/  ISETP.GE.AND P0, PT, R0, UR5, PT ;  /* 0x0000000500007c0c */ /* 0x002fda000bf06270 */
[----:B------:R-:W-:Y:S05]  /*0070*/  @P0 EXIT ;  /* 0x000000000000094d */ /* 0x000fea0003800000 */
[----:B------:R-:W0:Y:S01]  /*0080*/  LDCU UR4, c[0x0][0x3cc] ;  /* 0x00007980ff0477ac */ /* 0x000e220008000800 */
[----:B------:R-:W1:Y:S01]  /*0090*/  LDC.64 R8, c[0x0][0x3a0] ;  /* 0x0000e800ff087b82 */ /* 0x000e620000000a00 */
[----:B------:R-:W2:Y:S01]  /*00a0*/  LDCU.64 UR6, c[0x0][0x358] ;  /* 0x00006b00ff0677ac */ /* 0x000ea20008000a00 */
[----:B0-----:R-:W-:-:S04]  /*00b0*/  IMAD.U32 R15, RZ, RZ, UR4 ;  /* 0x00000004ff0f7e24 */ /* 0x001fc8000f8e00ff */
[----:B------:R-:W-:Y:S01]  /*00c0*/  IMAD R5, R0, R15, RZ ;  /* 0x0000000f00057224 */ /* 0x000fe200078e02ff */
[----:B------:R-:W-:-:S03]  /*00d0*/  ISETP.GE.AND P0, PT, R15, 0x1, PT ;  /* 0x000000010f00780c */ /* 0x000fc60003f06270 */
[----:B-1----:R-:W-:Y:S01]  /*00e0*/  IMAD.WIDE R8, R5, 0x8, R8 ;  /* 0x0000000805087825 */ /* 0x002fe200078e0208 */
[----:B------:R-:W-:-:S09]  /*00f0*/  SHF.R.S32.HI R4, RZ, 0x1f, R5 ;  /* 0x0000001fff047819 */ /* 0x000fd20000011405 */
[----:B--2---:R-:W-:Y:S05]  /*0100*/  @!P0 BRA `(.L_x_68) ;  /* 0x00000004005c8947 */ /* 0x004fea0003800000 */
[----:B------:R-:W-:-:S07]  /*0110*/  IMAD.MOV.U32 R2, RZ, RZ, RZ ;  /* 0x000000ffff027224 */ /* 0x000fce00078e00ff */
.L_x_70:
[----:B------:R-:W-:Y:S01]  /*0120*/  IMAD.MOV.U32 R3, RZ, RZ, RZ ;  /* 0x000000ffff037224 */ /* 0x000fe200078e00ff */
[----:B------:R-:W-:Y:S01]  /*0130*/  CS2R R42, SRZ ;  /* 0x00000000002a7805 */ /* 0x000fe2000001ff00 */
[----:B------:R-:W-:Y:S01]  /*0140*/  IMAD R44, R0, 0x310, RZ ;  /* 0x00000310002c7824 */ /* 0x000fe200078e02ff */
[----:B------:R-:W0:Y:S06]  /*0150*/  LDCU.64 UR4, c[0x0][0x380] ;  /* 0x00007000ff0477ac */ /* 0x000e2c0008000a00 */
.L_x_69:
[----:B------:R-:W1:Y:S01]  /*0160*/  LDC.64 R6, c[0x0][0x388] ;  /* 0x0000e200ff067b82 */ /* 0x000e620000000a00 */
[----:B------:R-:W-:Y:S01]  /*0170*/  IADD3 R10, P0, PT, R44, R3, RZ ;  /* 0x000000032c0a7210 */ /* 0x000fe20007f1e0ff */
[----:B------:R-:W-:-:S03]  /*0180*/  IMAD R11, R2, 0x310, R3 ;  /* 0x00000310020b7824 */ /* 0x000fc600078e0203 */
[----:B------:R-:W-:Y:S02]  /*0190*/  LEA.HI.X.SX32 R13, R44, RZ, 0x1, P0 ;  /* 0x000000ff2c0d7211 */ /* 0x000fe400000f0eff */
[----:B0-----:R-:W-:-:S04]  /*01a0*/  LEA R40, P0, R10, UR4, 0x3 ;  /* 0x000000040a287c11 */ /* 0x001fc8000f8018ff */
[----:B------:R-:W-:-:S05]  /*01b0*/  LEA.HI.X R41, R10, UR5, R13, 0x3, P0 ;  /* 0x000000050a297c11 */ /* 0x000fca00080f1c0d */
[----:B------:R-:W2:Y:S04]  /*01c0*/  LDG.E.64.CONSTANT R36, desc[UR6][R40.64] ;  /* 0x0000000628247981 */ /* 0x000ea8000c1e9b00 */
[----:B------:R-:W3:Y:S01]  /*01d0*/  LDG.E.64.CONSTANT R32, desc[UR6][R40.64+0x8] ;  /* 0x0000080628207981 */ /* 0x000ee2000c1e9b00 */
[----:B-1----:R-:W-:-:S03]  /*01e0*/  IMAD.WIDE.U32 R6, R11, 0x8, R6 ;  /* 0x000000080b067825 */ /* 0x002fc600078e0006 */
[----:B------:R-:W4:Y:S04]  /*01f0*/  LDG.E.64.CONSTANT R28, desc[UR6][R40.64+0x10] ;  /* 0x00001006281c7981 */ /* 0x000f28000c1e9b00 */
[----:B------:R-:W2:Y:S04]  /*0200*/  LDG.E.64.CONSTANT R10, desc[UR6][R6.64] ;  /* 0x00000006060a7981 */ /* 0x000ea8000c1e9b00 */
[----:B------:R-:W3:Y:S04]  /*0210*/  LDG.E.64.CONSTANT R34, desc[UR6][R6.64+0x8] ;  /* 0x0000080606227981 */ /* 0x000ee8000c1e9b00 */
[----:B------:R-:W4:Y:S04]  /*0220*/  LDG.E.64.CONSTANT R30, desc[UR6][R6.64+0x10] ;  /* 0x00001006061e7981 */ /* 0x000f28000c1e9b00 */
        /* <DEDUP_REMOVED lines=8> */
[----:B------:R-:W5:Y:S01]  /*02b0*/  LDG.E.64.CONSTANT R38, desc[UR6][R40.64+0x38] ;  /* 0x0000380628267981 */ /* 0x000f62000c1e9b00 */
[----:B--2---:R-:W-:-:S03]  /*02c0*/  DFMA R36, R10, R36, R42 ;  /* 0x000000240a24722b */ /* 0x004fc6000000002a */
[----:B------:R-:W2:Y:S04]  /*02d0*/  LDG.E.64.CONSTANT R10, desc[UR6][R6.64+0x38] ;  /* 0x00003806060a7981 */ /* 0x000ea8000c1e9b00 */
[----:B------:R-:W2:Y:S01]  /*02e0*/  LDG.E.64.CONSTANT R42, desc[UR6][R40.64+0x78] ;  /* 0x00007806282a7981 */ /* 0x000ea2000c1e9b00 */
[----:B---3--:R-:W-:-:S03]  /*02f0*/  DFMA R32, R34, R32, R36 ;  /* 0x000000202220722b */ /* 0x008fc60000000024 */
[----:B------:R-:W3:Y:S04]  /*0300*/  LDG.E.64.CONSTANT R34, desc[UR6][R6.64+0x40] ;  /* 0x0000400606227981 */ /* 0x000ee8000c1e9b00 */
[----:B------:R-:W3:Y:S01]  /*0310*/  LDG.E.64.CONSTANT R36, desc[UR6][R40.64+0x40] ;  /* 0x0000400628247981 */ /* 0x000ee2000c1e9b00 */
[----:B----4-:R-:W-:-:S03]  /*0320*/  DFMA R28, R30, R28, R32 ;  /* 0x0000001c1e1c722b */ /* 0x010fc60000000020 */
[----:B------:R-:W4:Y:S04]  /*0330*/  LDG.E.64.CONSTANT R30, desc[UR6][R6.64+0x48] ;  /* 0x00004806061e7981 */ /* 0x000f28000c1e9b00 */
[----:B------:R-:W4:Y:S01]  /*0340*/  LDG.E.64.CONSTANT R32, desc[UR6][R40.64+0x48] ;  /* 0x0000480628207981 */ /* 0x000f22000c1e9b00 */
[----:B-----5:R-:W-:-:S03]  /*0350*/  DFMA R24, R26, R24, R28 ;  /* 0x000000181a18722b */ /* 0x020fc6000000001c */
[----:B------:R-:W5:Y:S04]  /*0360*/  LDG.E.64.CONSTANT R26, desc[UR6][R6.64+0x50] ;  /* 0x00005006061a7981 */ /* 0x000f68000c1e9b00 */
[----:B------:R-:W5:Y:S01]  /*0370*/  LDG.E.64.CONSTANT R28, desc[UR6][R40.64+0x50] ;  /* 0x00005006281c7981 */ /* 0x000f62000c1e9b00 */
[----:B------:R-:W-:-:S03]  /*0380*/  DFMA R20, R22, R20, R24 ;  /* 0x000000141614722b */ /* 0x000fc60000000018 */
        /* <DEDUP_REMOVED lines=8> */
[----:B--2---:R-:W-:-:S03]  /*0410*/  DFMA R38, R10, R38, R12 ;  /* 0x000000260a26722b */ /* 0x004fc6000000000c */
[----:B------:R-:W2:Y:S04]  /*0420*/  LDG.E.64.CONSTANT R10, desc[UR6][R6.64+0x70] ;  /* 0x00007006060a7981 */ /* 0x000ea8000c1e9b00 */
[----:B------:R-:W2:Y:S04]  /*0430*/  LDG.E.64.CONSTANT R12, desc[UR6][R40.64+0x70] ;  /* 0x00007006280c7981 */ /* 0x000ea8000c1e9b00 */
[----:B------:R-:W2:Y:S01]  /*0440*/  LDG.E.64.CONSTANT R6, desc[UR6][R6.64+0x78] ;  /* 0x0000780606067981 */ /* 0x000ea2000c1e9b00 */
[----:B---3--:R-:W-:-:S08]  /*0450*/  DFMA R34, R34, R36, R38 ;  /* 0x000000242222722b */ /* 0x008fd00000000026 */
[----:B----4-:R-:W-:-:S08]  /*0460*/  DFMA R30, R30, R32, R34 ;  /* 0x000000201e1e722b */ /* 0x010fd00000000022 */
[----:B-----5:R-:W-:-:S08]  /*0470*/  DFMA R26, R26, R28, R30 ;  /* 0x0000001c1a1a722b */ /* 0x020fd0000000001e */
[----:B------:R-:W-:Y:S01]  /*0480*/  DFMA R22, R22, R24, R26 ;  /* 0x000000181616722b */ /* 0x000fe2000000001a */
[----:B------:R-:W-:-:S07]  /*0490*/  VIADD R3, R3, 0x10 ;  /* 0x0000001003037836 */ /* 0x000fce0000000000 */
[----:B------:R-:W-:Y:S01]  /*04a0*/  DFMA R18, R18, R20, R22 ;  /* 0x000000141212722b */ /* 0x000fe20000000016 */
[----:B------:R-:W-:-:S07]  /*04b0*/  ISETP.NE.AND P0, PT, R3, 0x310, PT ;  /* 0x000003100300780c */ /* 0x000fce0003f05270 */
[----:B------:R-:W-:-:S08]  /*04c0*/  DFMA R14, R14, R16, R18 ;  /* 0x000000100e0e722b */ /* 0x000fd00000000012 */
[----:B--2---:R-:W-:-:S08]  /*04d0*/  DFMA R10, R10, R12, R14 ;  /* 0x0000000c0a0a722b */ /* 0x004fd0000000000e */
[----:B------:R-:W-:Y:S01]  /*04e0*/  DFMA R42, R6, R42, R10 ;  /* 0x0000002a062a722b */ /* 0x000fe2000000000a */
[----:B------:R-:W-:Y:S10]  /*04f0*/  @P0 BRA `(.L_x_69) ;  /* 0xfffffffc00180947 */ /* 0x000ff4000383ffff */
[----:B------:R-:W0:Y:S01]  /*0500*/  LDC.64 R6, c[0x0][0x390] ;  /* 0x0000e400ff067b82 */ /* 0x000e220000000a00 */
[----:B------:R-:W1:Y:S01]  /*0510*/  LDCU.64 UR4, c[0x0][0x398] ;  /* 0x00007300ff0477ac */ /* 0x000e620008000a00 */
[----:B------:R-:W-:-:S06]  /*0520*/  IADD3 R3, P0, PT, R5, R2, RZ ;  /* 0x0000000205037210 */ /* 0x000fcc0007f1e0ff */
[----:B------:R-:W2:Y:S01]  /*0530*/  LDC R15, c[0x0][0x3cc] ;  /* 0x0000f300ff0f7b82 */ /* 0x000ea20000000800 */
[----:B0-----:R-:W-:-:S06]  /*0540*/  IMAD.WIDE.U32 R6, R2, 0x8, R6 ;  /* 0x0000000802067825 */ /* 0x001fcc00078e0006 */
[----:B------:R-:W3:Y:S01]  /*0550*/  LDG.E.64.CONSTANT R6, desc[UR6][R6.64] ;  /* 0x0000000606067981 */ /* 0x000ee2000c1e9b00 */
[----:B------:R-:W-:Y:S01]  /*0560*/  IMAD.X R10, RZ, RZ, R4, P0 ;  /* 0x000000ffff0a7224 */ /* 0x000fe200000e0604 */
[----:B-1----:R-:W-:-:S04]  /*0570*/  LEA R12, P0, R3, UR4, 0x3 ;  /* 0x00000004030c7c11 */ /* 0x002fc8000f8018ff */
[----:B------:R-:W-:Y:S01]  /*0580*/  LEA.HI.X R13, R3, UR5, R10, 0x3, P0 ;  /* 0x00000005030d7c11 */ /* 0x000fe200080f1c0a */
[----:B------:R-:W-:Y:S01]  /*0590*/  IMAD.MOV.U32 R3, RZ, RZ, RZ ;  /* 0x000000ffff037224 */ /* 0x000fe200078e00ff */
[----:B---3--:R-:W-:Y:S01]  /*05a0*/  DADD R42, R42, R6 ;  /* 0x000000002a2a7229 */ /* 0x008fe20000000006 */
[----:B------:R-:W-:-:S06]  /*05b0*/  IMAD.MOV.U32 R6, RZ, RZ, RZ ;  /* 0x000000ffff067224 */ /* 0x000fcc00078e00ff */
[----:B------:R0:W-:Y:S01]  /*05c0*/  STG.E.64 desc[UR6][R12.64], R42 ;  /* 0x0000002a0c007986 */ /* 0x0001e2000c101b06 */
[----:B------:R-:W-:Y:S02]  /*05d0*/  DSETP.MAX.AND P1, P2, RZ, R42, PT ;  /* 0x0000002aff00722a */ /* 0x000fe40003a2f000 */
[----:B------:R-:W-:-:S05]  /*05e0*/  IMAD.MOV.U32 R10, RZ, RZ, R43 ;  /* 0x000000ffff0a7224 */ /* 0x000fca00078e002b */
[----:B------:R-:W-:Y:S01]  /*05f0*/  FSEL R7, R3, R10, P1 ;  /* 0x0000000a03077208 */ /* 0x000fe20000800000 */
[----:B------:R-:W-:-:S05]  /*0600*/  IMAD.MOV.U32 R3, RZ, RZ, R42 ;  /* 0x000000ffff037224 */ /* 0x000fca00078e002a */
[----:B------:R-:W-:Y:S02]  /*0610*/  SEL R6, R6, R3, P1 ;  /* 0x0000000306067207 */ /* 0x000fe40000800000 */
[----:B------:R-:W-:Y:S01]  /*0620*/  @P2 LOP3.LUT R7, R10, 0x80000, RZ, 0xfc, !PT ;  /* 0x000800000a072812 */ /* 0x000fe200078efcff */
[C---:B------:R-:W-:Y:S01]  /*0630*/  IMAD.WIDE.U32 R10, R2.reuse, 0x8, R8 ;  /* 0x00000008020a7825 */ /* 0x040fe200078e0008 */
[----:B------:R-:W-:-:S04]  /*0640*/  IADD3 R2, PT, PT, R2, 0x1, RZ ;  /* 0x0000000102027810 */ /* 0x000fc80007ffe0ff */
[----:B------:R0:W-:Y:S01]  /*0650*/  STG.E.64 desc[UR6][R10.64], R6 ;  /* 0x000000060a007986 */ /* 0x0001e2000c101b06 */
[----:B--2---:R-:W-:-:S13]  /*0660*/  ISETP.NE.AND P0, PT, R2, R15, PT ;  /* 0x0000000f0200720c */ /* 0x004fda0003f05270 */
[----:B0-----:R-:W-:Y:S05]  /*0670*/  @P0 BRA `(.L_x_70) ;  /* 0xfffffff800a80947 */ /* 0x001fea000383ffff */
.L_x_68:
[----:B------:R-:W0:Y:S01]  /*0680*/  LDC.64 R26, c[0x0][0x3b8] ;  /* 0x0000ee00ff1a7b82 */ /* 0x000e220000000a00 */
[----:B------:R-:W-:Y:S01]  /*0690*/  ISETP.GE.AND P0, PT, R15, 0x1, PT ;  /* 0x000000010f00780c */ /* 0x000fe20003f06270 */
[----:B------:R-:W-:-:S04]  /*06a0*/  IMAD R0, R0, 0xa, RZ ;  /* 0x0000000a00007824 */ /* 0x000fc800078e02ff */
[----:B0-----:R-:W-:-:S08]  /*06b0*/  IMAD.WIDE R26, R0, 0x8, R26 ;  /* 0x00000008001a7825 */ /* 0x001fd000078e021a */
[----:B------:R-:W-:Y:S05]  /*06c0*/  @!P0 BRA `(.L_x_71) ;  /* 0x0000000800fc8947 */ /* 0x000fea0003800000 */
[----:B------:R-:W0:Y:S01]  /*06d0*/  LDCU.64 UR4, c[0x0][0x3a0] ;  /* 0x00007400ff0477ac */ /* 0x000e220008000a00 */
[----:B------:R-:W-:Y:S01]  /*06e0*/  LOP3.LUT R3, R15, 0xf, RZ, 0xc0, !PT ;  /* 0x0000000f0f037812 */ /* 0x000fe200078ec0ff */
[----:B------:R-:W-:Y:S01]  /*06f0*/  IMAD.MOV.U32 R6, RZ, RZ, RZ ;  /* 0x000000ffff067224 */ /* 0x000fe200078e00ff */
[----:B0-----:R-:W-:-:S04]  /*0700*/  LEA R2, P0, R5, UR4, 0x3 ;  /* 0x0000000405027c11 */ /* 0x001fc8000f8018ff */
[----:B------:R-:W-:Y:S02]  /*0710*/  IADD3 R2, P1, PT, R2, 0x40, RZ ;  /* 0x0000004002027810 */ /* 0x000fe40007f3e0ff */
[----:B------:R-:W-:Y:S02]  /*0720*/  LEA.HI.X R7, R5, UR5, R4, 0x3, P0 ;  /* 0x0000000505077c11 */ /* 0x000fe400080f1c04 */
[C---:B------:R-:W-:Y:S02]  /*0730*/  LOP3.LUT R4, R15.reuse, 0x7, RZ, 0xc0, !PT ;  /* 0x000000070f047812 */ /* 0x040fe400078ec0ff */
[----:B------:R-:W-:Y:S01]  /*0740*/  LOP3.LUT R5, R15, 0x3, RZ, 0xc0, !PT ;  /* 0x000000030f057812 */ /* 0x000fe200078ec0ff */
[----:B------:R-:W-:-:S07]  /*0750*/  IMAD.X R7, RZ, RZ, R7, P1 ;  /* 0x000000ffff077224 */ /* 0x000fce00008e0607 */
.L_x_77:
[----:B0-----:R-:W0:Y:S01]  /*0760*/  LDCU UR4, c[0x0][0x3cc] ;  /* 0x00007980ff0477ac */ /* 0x001e220008000800 */
[----:B------:R-:W-:Y:S01]  /*0770*/  IMAD.MOV.U32 R45, RZ, RZ, RZ ;  /* 0x000000ffff2d7224 */ /* 0x000fe200078e00ff */
[----:B------:R-:W-:Y:S01]  /*0780*/  CS2R R38, SRZ ;  /* 0x0000000000267805 */ /* 0x000fe2000001ff00 */
[----:B0-----:R-:W-:Y:S02]  /*0790*/  UISETP.GE.U32.AND UP0, UPT, UR4, 0x10, UPT ;  /* 0x000000100400788c */ /* 0x001fe4000bf06070 */
[----:B------:R-:W-:-:S07]  /*07a0*/  IMAD R44, R6, UR4, RZ ;  /* 0x00000004062c7c24 */ /* 0x000fce000f8e02ff */
[----:B------:R-:W-:Y:S05]  /*07b0*/  BRA.U !UP0, `(.L_x_72) ;  /* 0x0000000508047547 */ /* 0x000fea000b800000 */
[----:B------:R-:W0:Y:S01]  /*07c0*/  LDC.64 R10, c[0x0][0x3a8] ;  /* 0x0000ea00ff0a7b82 */ /* 0x000e220000000a00 */
[----:B------:R-:W-:Y:S01]  /*07d0*/  ULOP3.LUT UR4, UR4, 0x7ffffff0, URZ, 0xc0, !UPT ;  /* 0x7ffffff004047892 */ /* 0x000fe2000f8ec0ff */
[----:B------:R-:W-:Y:S01]  /*07e0*/  IMAD.MOV.U32 R12, RZ, RZ, R2 ;  /* 0x000000ffff0c7224 */ /* 0x000fe200078e0002 */
[----:B------:R-:W-:Y:S01]  /*07f0*/  CS2R R38, SRZ ;  /* 0x0000000000267805 */ /* 0x000fe2000001ff00 */
[----:B------:R-:W-:Y:S01]  /*0800*/  IMAD.MOV.U32 R13, RZ, RZ, R7 ;  /* 0x000000ffff0d7224 */ /* 0x000fe200078e0007 */
[----:B------:R-:W-:Y:S01]  /*0810*/  UIADD3 UR5, UPT, UPT, -UR4, URZ, URZ ;  /* 0x000000ff04057290 */ /* 0x000fe2000fffe1ff */
[----:B0-----:R-:W-:-:S03]  /*0820*/  IMAD.WIDE.U32 R10, R44, 0x8, R10 ;  /* 0x000000082c0a7825 */ /* 0x001fc600078e000a */
[----:B------:R-:W-:-:S05]  /*0830*/  IADD3 R10, P0, PT, R10, 0x40, RZ ;  /* 0x000000400a0a7810 */ /* 0x000fca0007f1e0ff */
[----:B------:R-:W-:-:S08]  /*0840*/  IMAD.X R11, RZ, RZ, R11, P0 ;  /* 0x000000ffff0b7224 */ /* 0x000fd000000e060b */
.L_x_73:
[----:B------:R-:W2:Y:S04]  /*0850*/  LDG.E.64.CONSTANT R26, desc[UR6][R10.64+-0x40] ;  /* 0xffffc0060a1a7981 */ /* 0x000ea8000c1e9b00 */
[----:B------:R-:W2:Y:S04]  /*0860*/  LDG.E.64 R20, desc[UR6][R12.64+-0x40] ;  /* 0xffffc0060c147981 */ /* 0x000ea8000c1e1b00 */
[----:B------:R-:W3:Y:S04]  /*0870*/  LDG.E.64.CONSTANT R30, desc[UR6][R10.64+-0x38] ;  /* 0xffffc8060a1e7981 */ /* 0x000ee8000c1e9b00 */
[----:B------:R-:W3:Y:S04]  /*0880*/  LDG.E.64 R24, desc[UR6][R12.64+-0x38] ;  /* 0xffffc8060c187981 */ /* 0x000ee8000c1e1b00 */
[----:B------:R-:W4:Y:S04]  /*0890*/  LDG.E.64.CONSTANT R28, desc[UR6][R10.64+-0x30] ;  /* 0xffffd0060a1c7981 */ /* 0x000f28000c1e9b00 */
[----:B------:R-:W4:Y:S04]  /*08a0*/  LDG.E.64 R36, desc[UR6][R12.64+-0x30] ;  /* 0xffffd0060c247981 */ /* 0x000f28000c1e1b00 */
[----:B------:R-:W5:Y:S04]  /*08b0*/  LDG.E.64.CONSTANT R32, desc[UR6][R10.64+-0x28] ;  /* 0xffffd8060a207981 */ /* 0x000f68000c1e9b00 */
[----:B------:R-:W5:Y:S04]  /*08c0*/  LDG.E.64 R34, desc[UR6][R12.64+-0x28] ;  /* 0xffffd8060c227981 */ /* 0x000f68000c1e1b00 */
[----:B------:R-:W5:Y:S04]  /*08d0*/  LDG.E.64.CONSTANT R14, desc[UR6][R10.64+-0x20] ;  /* 0xffffe0060a0e7981 */ /* 0x000f68000c1e9b00 */
[----:B------:R-:W5:Y:S04]  /*08e0*/  LDG.E.64 R18, desc[UR6][R12.64+-0x20] ;  /* 0xffffe0060c127981 */ /* 0x000f68000c1e1b00 */
[----:B------:R-:W5:Y:S04]  /*08f0*/  LDG.E.64.CONSTANT R16, desc[UR6][R10.64+-0x18] ;  /* 0xffffe8060a107981 */ /* 0x000f68000c1e9b00 */
[----:B------:R-:W5:Y:S01]  /*0900*/  LDG.E.64 R22, desc[UR6][R12.64+-0x18] ;  /* 0xffffe8060c167981 */ /* 0x000f62000c1e1b00 */
[----:B--2---:R-:W-:-:S03]  /*0910*/  DFMA R38, R26, R20, R38 ;  /* 0x000000141a26722b */ /* 0x004fc60000000026 */
[----:B------:R-:W2:Y:S04]  /*0920*/  LDG.E.64.CONSTANT R20, desc[UR6][R10.64+-0x10] ;  /* 0xfffff0060a147981 */ /* 0x000ea8000c1e9b00 */
[----:B------:R-:W2:Y:S01]  /*0930*/  LDG.E.64 R26, desc[UR6][R12.64+-0x10] ;  /* 0xfffff0060c1a7981 */ /* 0x000ea2000c1e1b00 */
[----:B---3--:R-:W-:-:S03]  /*0940*/  DFMA R38, R30, R24, R38 ;  /* 0x000000181e26722b */ /* 0x008fc60000000026 */
[----:B------:R-:W3:Y:S04]  /*0950*/  LDG.E.64.CONSTANT R24, desc[UR6][R10.64+-0x8] ;  /* 0xfffff8060a187981 */ /* 0x000ee8000c1e9b00 */
[----:B------:R-:W3:Y:S01]  /*0960*/  LDG.E.64 R30, desc[UR6][R12.64+-0x8] ;  /* 0xfffff8060c1e7981 */ /* 0x000ee2000c1e1b00 */
[----:B----4-:R-:W-:-:S03]  /*0970*/  DFMA R36, R28, R36, R38 ;  /* 0x000000241c24722b */ /* 0x010fc60000000026 */
[----:B------:R-:W4:Y:S04]  /*0980*/  LDG.E.64.CONSTANT R28, desc[UR6][R10.64] ;  /* 0x000000060a1c7981 */ /* 0x000f28000c1e9b00 */
[----:B------:R-:W4:Y:S01]  /*0990*/  LDG.E.64 R38, desc[UR6][R12.64] ;  /* 0x000000060c267981 */ /* 0x000f22000c1e1b00 */
[----:B-----5:R-:W-:-:S03]  /*09a0*/  DFMA R34, R32, R34, R36 ;  /* 0x000000222022722b */ /* 0x020fc60000000024 */
[----:B------:R-:W5:Y:S04]  /*09b0*/  LDG.E.64.CONSTANT R32, desc[UR6][R10.64+0x8] ;  /* 0x000008060a207981 */ /* 0x000f68000c1e9b00 */
[----:B------:R-:W5:Y:S01]  /*09c0*/  LDG.E.64 R36, desc[UR6][R12.64+0x8] ;  /* 0x000008060c247981 */ /* 0x000f62000c1e1b00 */
[----:B------:R-:W-:-:S03]  /*09d0*/  DFMA R18, R14, R18, R34 ;  /* 0x000000120e12722b */ /* 0x000fc60000000022 */
[----:B------:R-:W5:Y:S04]  /*09e0*/  LDG.E.64.CONSTANT R34, desc[UR6][R10.64+0x10] ;  /* 0x000010060a227981 */ /* 0x000f68000c1e9b00 */
[----:B------:R-:W5:Y:S01]  /*09f0*/  LDG.E.64 R14, desc[UR6][R12.64+0x10] ;  /* 0x000010060c0e7981 */ /* 0x000f62000c1e1b00 */
[----:B------:R-:W-:-:S03]  /*0a00*/  DFMA R22, R16, R22, R18 ;  /* 0x000000161016722b */ /* 0x000fc60000000012 */
        /* <DEDUP_REMOVED lines=12> */
[----:B------:R0:W5:Y:S04]  /*0ad0*/  LDG.E.64.CONSTANT R38, desc[UR6][R10.64+0x38] ;  /* 0x000038060a267981 */ /* 0x000168000c1e9b00 */
[----:B------:R1:W5:Y:S01]  /*0ae0*/  LDG.E.64 R32, desc[UR6][R12.64+0x38] ;  /* 0x000038060c207981 */ /* 0x000362000c1e1b00 */
[----:B------:R-:W-:Y:S01]  /*0af0*/  UIADD3 UR5, UPT, UPT, UR5, 0x10, URZ ;  /* 0x0000001005057890 */ /* 0x000fe2000fffe0ff */
[----:B------:R-:W-:-:S03]  /*0b00*/  DFMA R14, R34, R14, R36 ;  /* 0x0000000e220e722b */ /* 0x000fc60000000024 */
[----:B------:R-:W-:Y:S01]  /*0b10*/  UISETP.NE.AND UP0, UPT, UR5, URZ, UPT ;  /* 0x000000ff0500728c */ /* 0x000fe2000bf05270 */
[----:B0-----:R-:W-:-:S04]  /*0b20*/  IADD3 R10, P0, PT, R10, 0x80, RZ ;  /* 0x000000800a0a7810 */ /* 0x001fc80007f1e0ff */
[----:B------:R-:W-:Y:S01]  /*0b30*/  DFMA R14, R16, R18, R14 ;  /* 0x00000012100e722b */ /* 0x000fe2000000000e */
[----:B-1----:R-:W-:Y:S01]  /*0b40*/  IADD3 R12, P1, PT, R12, 0x80, RZ ;  /* 0x000000800c0c7810 */ /* 0x002fe20007f3e0ff */
[----:B------:R-:W-:-:S04]  /*0b50*/  IMAD.X R11, RZ, RZ, R11, P0 ;  /* 0x000000ffff0b7224 */ /* 0x000fc800000e060b */
[----:B------:R-:W-:Y:S02]  /*0b60*/  IMAD.X R13, RZ, RZ, R13, P1 ;  /* 0x000000ffff0d7224 */ /* 0x000fe400008e060d */
[----:B--2---:R-:W-:-:S08]  /*0b70*/  DFMA R14, R20, R22, R14 ;  /* 0x00000016140e722b */ /* 0x004fd0000000000e */
[----:B---3--:R-:W-:-:S08]  /*0b80*/  DFMA R14, R24, R26, R14 ;  /* 0x0000001a180e722b */ /* 0x008fd0000000000e */
[----:B----4-:R-:W-:-:S08]  /*0b90*/  DFMA R14, R28, R30, R14 ;  /* 0x0000001e1c0e722b */ /* 0x010fd0000000000e */
[----:B-----5:R-:W-:Y:S01]  /*0ba0*/  DFMA R38, R38, R32, R14 ;  /* 0x000000202626722b */ /* 0x020fe2000000000e */
[----:B------:R-:W-:Y:S10]  /*0bb0*/  BRA.U UP0, `(.L_x_73) ;  /* 0xfffffffd00247547 */ /* 0x000ff4000b83ffff */
[----:B------:R-:W-:-:S07]  /*0bc0*/  MOV R45, UR4 ;  /* 0x00000004002d7c02 */ /* 0x000fce0008000f00 */
.L_x_72:
[----:B------:R-:W-:-:S13]  /*0bd0*/  ISETP.NE.AND P0, PT, R3, RZ, PT ;  /* 0x000000ff0300720c */ /* 0x000fda0003f05270 */
[----:B------:R-:W-:Y:S05]  /*0be0*/  @!P0 BRA `(.L_x_74) ;  /* 0x00000004005c8947 */ /* 0x000fea0003800000 */
[----:B------:R-:W-:Y:S01]  /*0bf0*/  VIADD R10, R3, 0xffffffff ;  /* 0xffffffff030a7836 */ /* 0x000fe20000000000 */
[----:B------:R-:W-:-:S04]  /*0c00*/  ISETP.NE.AND P1, PT, R4, RZ, PT ;  /* 0x000000ff0400720c */ /* 0x000fc80003f25270 */
[----:B------:R-:W-:-:S13]  /*0c10*/  ISETP.GE.U32.AND P0, PT, R10, 0x7, PT ;  /* 0x000000070a00780c */ /* 0x000fda0003f06070 */
[----:B------:R-:W-:Y:S05]  /*0c20*/  @!P0 BRA `(.L_x_75) ;  /* 0x0000000000888947 */ /* 0x000fea0003800000 */
[----:B------:R-:W0:Y:S01]  /*0c30*/  LDC.64 R34, c[0x0][0x3a8] ;  /* 0x0000ea00ff227b82 */ /* 0x000e220000000a00 */
[----:B------:R-:W-:Y:S02]  /*0c40*/  IMAD.IADD R11, R44, 0x1, R45 ;  /* 0x000000012c0b7824 */ /* 0x000fe400078e022d */
[----:B------:R-:W-:-:S05]  /*0c50*/  IMAD.WIDE.U32 R40, R45, 0x8, R8 ;  /* 0x000000082d287825 */ /* 0x000fca00078e0008 */
[----:B------:R-:W2:Y:S01]  /*0c60*/  LDG.E.64 R32, desc[UR6][R40.64] ;  /* 0x0000000628207981 */ /* 0x000ea2000c1e1b00 */
[----:B------:R-:W1:Y:S03]  /*0c70*/  LDC.64 R14, c[0x0][0x3a8] ;  /* 0x0000ea00ff0e7b82 */ /* 0x000e660000000a00 */
[----:B------:R-:W3:Y:S04]  /*0c80*/  LDG.E.64 R16, desc[UR6][R40.64+0x10] ;  /* 0x0000100628107981 */ /* 0x000ee8000c1e1b00 */
[----:B------:R-:W4:Y:S04]  /*0c90*/  LDG.E.64 R20, desc[UR6][R40.64+0x18] ;  /* 0x0000180628147981 */ /* 0x000f28000c1e1b00 */
[----:B------:R-:W5:Y:S01]  /*0ca0*/  LDG.E.64 R24, desc[UR6][R40.64+0x20] ;  /* 0x0000200628187981 */ /* 0x000f62000c1e1b00 */
[----:B0-----:R-:W-:-:S03]  /*0cb0*/  IMAD.WIDE.U32 R34, R11, 0x8, R34 ;  /* 0x000000080b227825 */ /* 0x001fc600078e0022 */
[----:B------:R-:W5:Y:S04]  /*0cc0*/  LDG.E.64 R28, desc[UR6][R40.64+0x28] ;  /* 0x00002806281c7981 */ /* 0x000f68000c1e1b00 */
[----:B------:R-:W2:Y:S01]  /*0cd0*/  LDG.E.64.CONSTANT R34, desc[UR6][R34.64] ;  /* 0x0000000622227981 */ /* 0x000ea2000c1e9b00 */
[----:B------:R-:W-:-:S05]  /*0ce0*/  IADD3 R11, P0, PT, R44, R45, RZ ;  /* 0x0000002d2c0b7210 */ /* 0x000fca0007f1e0ff */
[----:B------:R-:W-:Y:S01]  /*0cf0*/  IMAD.X R12, RZ, RZ, RZ, P0 ;  /* 0x000000ffff0c7224 */ /* 0x000fe200000e06ff */
[----:B-1----:R-:W-:-:S04]  /*0d00*/  LEA R10, P0, R11, R14, 0x3 ;  /* 0x0000000e0b0a7211 */ /* 0x002fc800078018ff */
[----:B------:R-:W-:Y:S02]  /*0d10*/  LEA.HI.X R11, R11, R15, R12, 0x3, P0 ;  /* 0x0000000f0b0b7211 */ /* 0x000fe400000f1c0c */
[----:B------:R-:W3:Y:S04]  /*0d20*/  LDG.E.64 R12, desc[UR6][R40.64+0x8] ;  /* 0x00000806280c7981 */ /* 0x000ee8000c1e1b00 */
[----:B------:R-:W3:Y:S04]  /*0d30*/  LDG.E.64.CONSTANT R14, desc[UR6][R10.64+0x8] ;  /* 0x000008060a0e7981 */ /* 0x000ee8000c1e9b00 */
[----:B------:R-:W4:Y:S04]  /*0d40*/  LDG.E.64.CONSTANT R18, desc[UR6][R10.64+0x10] ;  /* 0x000010060a127981 */ /* 0x000f28000c1e9b00 */
[----:B------:R-:W5:Y:S04]  /*0d50*/  LDG.E.64.CONSTANT R22, desc[UR6][R10.64+0x18] ;  /* 0x000018060a167981 */ /* 0x000f68000c1e9b00 */
[----:B------:R-:W5:Y:S04]  /*0d60*/  LDG.E.64.CONSTANT R26, desc[UR6][R10.64+0x20] ;  /* 0x000020060a1a7981 */ /* 0x000f68000c1e9b00 */
[----:B------:R-:W5:Y:S04]  /*0d70*/  LDG.E.64.CONSTANT R30, desc[UR6][R10.64+0x28] ;  /* 0x000028060a1e7981 */ /* 0x000f68000c1e9b00 */
[----:B------:R-:W5:Y:S04]  /*0d80*/  LDG.E.64.CONSTANT R36, desc[UR6][R10.64+0x30] ;  /* 0x000030060a247981 */ /* 0x000f68000c1e9b00 */
[----:B------:R-:W5:Y:S01]  /*0d90*/  LDG.E.64.CONSTANT R42, desc[UR6][R10.64+0x38] ;  /* 0x000038060a2a7981 */ /* 0x000f62000c1e9b00 */
[----:B--2---:R-:W-:-:S03]  /*0da0*/  DFMA R32, R34, R32, R38 ;  /* 0x000000202220722b */ /* 0x004fc60000000026 */
[----:B------:R-:W2:Y:S04]  /*0db0*/  LDG.E.64 R34, desc[UR6][R40.64+0x30] ;  /* 0x0000300628227981 */ /* 0x000ea8000c1e1b00 */
[----:B------:R-:W2:Y:S01]  /*0dc0*/  LDG.E.64 R38, desc[UR6][R40.64+0x38] ;  /* 0x0000380628267981 */ /* 0x000ea2000c1e1b00 */
[----:B---3--:R-:W-:-:S08]  /*0dd0*/  DFMA R12, R14, R12, R32 ;  /* 0x0000000c0e0c722b */ /* 0x008fd00000000020 */
[----:B----4-:R-:W-:-:S08]  /*0de0*/  DFMA R12, R18, R16, R12 ;  /* 0x00000010120c722b */ /* 0x010fd0000000000c */
[----:B-----5:R-:W-:-:S08]  /*0df0*/  DFMA R12, R22, R20, R12 ;  /* 0x00000014160c722b */ /* 0x020fd0000000000c */
[----:B------:R-:W-:-:S08]  /*0e00*/  DFMA R12, R26, R24, R12 ;  /* 0x000000181a0c722b */ /* 0x000fd0000000000c */
[----:B------:R-:W-:Y:S01]  /*0e10*/  DFMA R12, R30, R28, R12 ;  /* 0x0000001c1e0c722b */ /* 0x000fe2000000000c */
[----:B------:R-:W-:-:S07]  /*0e20*/  VIADD R45, R45, 0x8 ;  /* 0x000000082d2d7836 */ /* 0x000fce0000000000 */
[----:B--2---:R-:W-:-:S08]  /*0e30*/  DFMA R12, R36, R34, R12 ;  /* 0x00000022240c722b */ /* 0x004fd0000000000c */
[----:B------:R-:W-:-:S11]  /*0e40*/  DFMA R38, R42, R38, R12 ;  /* 0x000000262a26722b */ /* 0x000fd6000000000c */
.L_x_75:
[----:B------:R-:W-:Y:S05]  /*0e50*/  @!P1 BRA `(.L_x_74) ;  /* 0x0000000000c09947 */ /* 0x000fea0003800000 */
[----:B------:R-:W-:Y:S01]  /*0e60*/  VIADD R10, R4, 0xffffffff ;  /* 0xffffffff040a7836 */ /* 0x000fe20000000000 */
[----:B------:R-:W-:-:S04]  /*0e70*/  ISETP.NE.AND P1, PT, R5, RZ, PT ;  /* 0x000000ff0500720c */ /* 0x000fc80003f25270 */
[----:B------:R-:W-:-:S13]  /*0e80*/  ISETP.GE.U32.AND P0, PT, R10, 0x3, PT ;  /* 0x000000030a00780c */ /* 0x000fda0003f06070 */
[----:B------:R-:W-:Y:S05]  /*0e90*/  @!P0 BRA `(.L_x_76) ;  /* 0x0000000000588947 */ /* 0x000fea0003800000 */
[----:B------:R-:W0:Y:S01]  /*0ea0*/  LDC.64 R10, c[0x0][0x3a8] ;  /* 0x0000ea00ff0a7b82 */ /* 0x000e220000000a00 */
[C---:B------:R-:W-:Y:S01]  /*0eb0*/  IMAD.IADD R23, R44.reuse, 0x1, R45 ;  /* 0x000000012c177824 */ /* 0x040fe200078e022d */
[----:B------:R-:W-:Y:S01]  /*0ec0*/  IADD3 R12, P0, PT, R44, R45, RZ ;  /* 0x0000002d2c0c7210 */ /* 0x000fe20007f1e0ff */
[----:B------:R-:W-:-:S05]  /*0ed0*/  IMAD.WIDE.U32 R16, R45, 0x8, R8 ;  /* 0x000000082d107825 */ /* 0x000fca00078e0008 */
[----:B------:R-:W1:Y:S01]  /*0ee0*/  LDC.64 R20, c[0x0][0x3a8] ;  /* 0x0000ea00ff147b82 */ /* 0x000e620000000a00 */
[----:B------:R-:W2:Y:S04]  /*0ef0*/  LDG.E.64 R18, desc[UR6][R16.64] ;  /* 0x0000000610127981 */ /* 0x000ea8000c1e1b00 */
[----:B------:R-:W3:Y:S04]  /*0f00*/  LDG.E.64 R26, desc[UR6][R16.64+0x8] ;  /* 0x00000806101a7981 */ /* 0x000ee8000c1e1b00 */
[----:B------:R-:W4:Y:S01]  /*0f10*/  LDG.E.64 R14, desc[UR6][R16.64+0x10] ;  /* 0x00001006100e7981 */ /* 0x000f22000c1e1b00 */
[----:B0-----:R-:W-:-:S04]  /*0f20*/  IMAD.WIDE.U32 R22, R23, 0x8, R10 ;  /* 0x0000000817167825 */ /* 0x001fc800078e000a */
[----:B------:R-:W-:Y:S02]  /*0f30*/  IMAD.X R10, RZ, RZ, RZ, P0 ;  /* 0x000000ffff0a7224 */ /* 0x000fe400000e06ff */
[----:B------:R-:W2:Y:S01]  /*0f40*/  LDG.E.64.CONSTANT R22, desc[UR6][R22.64] ;  /* 0x0000000616167981 */ /* 0x000ea2000c1e9b00 */
[----:B-1----:R-:W-:-:S04]  /*0f50*/  LEA R20, P0, R12, R20, 0x3 ;  /* 0x000000140c147211 */ /* 0x002fc800078018ff */
[----:B------:R-:W-:Y:S02]  /*0f60*/  LEA.HI.X R21, R12, R21, R10, 0x3, P0 ;  /* 0x000000150c157211 */ /* 0x000fe400000f1c0a */
[----:B------:R-:W5:Y:S04]  /*0f70*/  LDG.E.64 R10, desc[UR6][R16.64+0x18] ;  /* 0x00001806100a7981 */ /* 0x000f68000c1e1b00 */
[----:B------:R-:W3:Y:S04]  /*0f80*/  LDG.E.64.CONSTANT R24, desc[UR6][R20.64+0x8] ;  /* 0x0000080614187981 */ /* 0x000ee8000c1e9b00 */
[----:B------:R-:W4:Y:S04]  /*0f90*/  LDG.E.64.CONSTANT R12, desc[UR6][R20.64+0x10] ;  /* 0x00001006140c7981 */ /* 0x000f28000c1e9b00 */
[----:B------:R-:W5:Y:S01]  /*0fa0*/  LDG.E.64.CONSTANT R28, desc[UR6][R20.64+0x18] ;  /* 0x00001806141c7981 */ /* 0x000f62000c1e9b00 */
[----:B------:R-:W-:Y:S01]  /*0fb0*/  VIADD R45, R45, 0x4 ;  /* 0x000000042d2d7836 */ /* 0x000fe20000000000 */
[----:B--2---:R-:W-:-:S08]  /*0fc0*/  DFMA R18, R22, R18, R38 ;  /* 0x000000121612722b */ /* 0x004fd00000000026 */
[----:B---3--:R-:W-:-:S08]  /*0fd0*/  DFMA R18, R24, R26, R18 ;  /* 0x0000001a1812722b */ /* 0x008fd00000000012 */
[----:B----4-:R-:W-:-:S08]  /*0fe0*/  DFMA R12, R12, R14, R18 ;  /* 0x0000000e0c0c722b */ /* 0x010fd00000000012 */
[----:B-----5:R-:W-:-:S11]  /*0ff0*/  DFMA R38, R28, R10, R12 ;  /* 0x0000000a1c26722b */ /* 0x020fd6000000000c */
.L_x_76:
[----:B------:R-:W-:Y:S05]  /*1000*/  @!P1 BRA `(.L_x_74) ;  /* 0x0000000000549947 */ /* 0x000fea0003800000 */
[----:B------:R-:W0:Y:S01]  /*1010*/  LDC.64 R12, c[0x0][0x3a8] ;  /* 0x0000ea00ff0c7b82 */ /* 0x000e220000000a00 */
[----:B------:R-:W-:Y:S01]  /*1020*/  IADD3 R15, PT, PT, R44, R45, RZ ;  /* 0x0000002d2c0f7210 */ /* 0x000fe20007ffe0ff */
[----:B------:R-:W-:-:S04]  /*1030*/  IMAD.WIDE.U32 R10, R45, 0x8, R8 ;  /* 0x000000082d0a7825 */ /* 0x000fc800078e0008 */
[----:B0-----:R-:W-:Y:S02]  /*1040*/  IMAD.WIDE.U32 R12, R15, 0x8, R12 ;  /* 0x000000080f0c7825 */ /* 0x001fe400078e000c */
[----:B------:R-:W2:Y:S04]  /*1050*/  LDG.E.64 R14, desc[UR6][R10.64] ;  /* 0x000000060a0e7981 */ /* 0x000ea8000c1e1b00 */
[----:B------:R-:W2:Y:S01]  /*1060*/  LDG.E.64.CONSTANT R12, desc[UR6][R12.64] ;  /* 0x000000060c0c7981 */ /* 0x000ea2000c1e9b00 */
[----:B------:R-:W-:Y:S01]  /*1070*/  ISETP.NE.AND P0, PT, R5, 0x1, PT ;  /* 0x000000010500780c */ /* 0x000fe20003f05270 */
[----:B--2---:R-:W-:-:S12]  /*1080*/  DFMA R38, R12, R14, R38 ;  /* 0x0000000e0c26722b */ /* 0x004fd80000000026 */
[----:B------:R-:W-:Y:S05]  /*1090*/  @!P0 BRA `(.L_x_74) ;  /* 0x0000000000308947 */ /* 0x000fea0003800000 */
[----:B------:R-:W0:Y:S01]  /*10a0*/  LDC.64 R20, c[0x0][0x3a8] ;  /* 0x0000ea00ff147b82 */ /* 0x000e220000000a00 */
[----:B------:R-:W-:Y:S01]  /*10b0*/  IADD3 R44, P0, PT, R44, R45, RZ ;  /* 0x0000002d2c2c7210 */ /* 0x000fe20007f1e0ff */
[----:B------:R-:W2:Y:S04]  /*10c0*/  LDG.E.64 R14, desc[UR6][R10.64+0x8] ;  /* 0x000008060a0e7981 */ /* 0x000ea8000c1e1b00 */
[----:B------:R-:W-:Y:S01]  /*10d0*/  IMAD.X R12, RZ, RZ, RZ, P0 ;  /* 0x000000ffff0c7224 */ /* 0x000fe200000e06ff */
[----:B------:R-:W-:-:S13]  /*10e0*/  ISETP.NE.AND P0, PT, R5, 0x2, PT ;  /* 0x000000020500780c */ /* 0x000fda0003f05270 */
[----:B------:R-:W3:Y:S01]  /*10f0*/  @P0 LDG.E.64 R18, desc[UR6][R10.64+0x10] ;  /* 0x000010060a120981 */ /* 0x000ee2000c1e1b00 */
[----:B0-----:R-:W-:-:S04]  /*1100*/  LEA R20, P1, R44, R20, 0x3 ;  /* 0x000000142c147211 */ /* 0x001fc800078218ff */
[----:B------:R-:W-:-:S05]  /*1110*/  LEA.HI.X R21, R44, R21, R12, 0x3, P1 ;  /* 0x000000152c157211 */ /* 0x000fca00008f1c0c */
[----:B------:R-:W2:Y:S04]  /*1120*/  LDG.E.64.CONSTANT R12, desc[UR6][R20.64+0x8] ;  /* 0x00000806140c7981 */ /* 0x000ea8000c1e9b00 */
[----:B------:R-:W3:Y:S01]  /*1130*/  @P0 LDG.E.64.CONSTANT R16, desc[UR6][R20.64+0x10] ;  /* 0x0000100614100981 */ /* 0x000ee2000c1e9b00 */
[----:B--2---:R-:W-:-:S08]  /*1140*/  DFMA R38, R12, R14, R38 ;  /* 0x0000000e0c26722b */ /* 0x004fd00000000026 */
[----:B---3--:R-:W-:-:S11]  /*1150*/  @P0 DFMA R38, R16, R18, R38 ;  /* 0x000000121026022b */ /* 0x008fd60000000026 */
.L_x_74:
[----:B------:R-:W0:Y:S08]  /*1160*/  LDC.64 R10, c[0x0][0x3b0] ;  /* 0x0000ec00ff0a7b82 */ /* 0x000e300000000a00 */
[----:B------:R-:W1:Y:S01]  /*1170*/  LDC.64 R26, c[0x0][0x3b8] ;  /* 0x0000ee00ff1a7b82 */ /* 0x000e620000000a00 */
[----:B0-----:R-:W-:-:S06]  /*1180*/  IMAD.WIDE.U32 R10, R6, 0x8, R10 ;  /* 0x00000008060a7825 */ /* 0x001fcc00078e000a */
[----:B------:R-:W2:Y:S01]  /*1190*/  LDG.E.64.CONSTANT R10, desc[UR6][R10.64] ;  /* 0x000000060a0a7981 */ /* 0x000ea2000c1e9b00 */
[----:B-1----:R-:W-:-:S04]  /*11a0*/  IMAD.WIDE R26, R0, 0x8, R26 ;  /* 0x00000008001a7825 */ /* 0x002fc800078e021a */
[----:B------:R-:W-:-:S04]  /*11b0*/  IMAD.WIDE.U32 R12, R6, 0x8, R26 ;  /* 0x00000008060c7825 */ /* 0x000fc800078e001a */
[----:B------:R-:W-:-:S05]  /*11c0*/  VIADD R6, R6, 0x1 ;  /* 0x0000000106067836 */ /* 0x000fca0000000000 */
[----:B------:R-:W-:Y:S01]  /*11d0*/  ISETP.NE.AND P0, PT, R6, 0xa, PT ;  /* 0x0000000a0600780c */ /* 0x000fe20003f05270 */
[----:B--2---:R-:W-:-:S07]  /*11e0*/  DADD R38, R10, R38 ;  /* 0x000000000a267229 */ /* 0x004fce0000000026 */
[----:B------:R0:W-:Y:S05]  /*11f0*/  STG.E.64 desc[UR6][R12.64], R38 ;  /* 0x000000260c007986 */ /* 0x0001ea000c101b06 */
[----:B------:R-:W-:Y:S05]  /*1200*/  @P0 BRA `(.L_x_77) ;  /* 0xfffffff400540947 */ /* 0x000fea000383ffff */
[----:B------:R1:W5:Y:S04]  /*1210*/  LDG.E.64 R2, desc[UR6][R26.64] ;  /* 0x000000061a027981 */ /* 0x000368000c1e1b00 */
[----:B------:R1:W5:Y:S04]  /*1220*/  LDG.E.64 R40, desc[UR6][R26.64+0x8] ;  /* 0x000008061a287981 */ /* 0x000368000c1e1b00 */
[----:B------:R1:W5:Y:S04]  /*1230*/  LDG.E.64 R24, desc[UR6][R26.64+0x10] ;  /* 0x000010061a187981 */ /* 0x000368000c1e1b00 */
[----:B------:R1:W5:Y:S04]  /*1240*/  LDG.E.64 R22, desc[UR6][R26.64+0x18] ;  /* 0x000018061a167981 */ /* 0x000368000c1e1b00 */
[----:B------:R1:W5:Y:S04]  /*1250*/  LDG.E.64 R20, desc[UR6][R26.64+0x20] ;  /* 0x000020061a147981 */ /* 0x000368000c1e1b00 */
[----:B------:R1:W5:Y:S04]  /*1260*/  LDG.E.64 R18, desc[UR6][R26.64+0x28] ;  /* 0x000028061a127981 */ /* 0x000368000c1e1b00 */
[----:B------:R1:W5:Y:S04]  /*1270*/  LDG.E.64 R16, desc[UR6][R26.64+0x30] ;  /* 0x000030061a107981 */ /* 0x000368000c1e1b00 */
[----:B------:R1:W5:Y:S04]  /*1280*/  LDG.E.64 R14, desc[UR6][R26.64+0x38] ;  /* 0x000038061a0e7981 */ /* 0x000368000c1e1b00 */
[----:B0-----:R1:W5:Y:S04]  /*1290*/  LDG.E.64 R12, desc[UR6][R26.64+0x40] ;  /* 0x000040061a0c7981 */ /* 0x001368000c1e1b00 */
[----:B------:R1:W5:Y:S01]  /*12a0*/  LDG.E.64 R10, desc[UR6][R26.64+0x48] ;  /* 0x000048061a0a7981 */ /* 0x000362000c1e1b00 */
[----:B------:R-:W-:Y:S05]  /*12b0*/  BRA `(.L_x_78) ;  /* 0x00000000007c7947 */ /* 0x000fea0003800000 */
.L_x_71:
[----:B------:R-:W0:Y:S02]  /*12c0*/  LDC.64 R4, c[0x0][0x3b0] ;  /* 0x0000ec00ff047b82 */ /* 0x000e240000000a00 */
[----:B0-----:R-:W2:Y:S04]  /*12d0*/  LDG.E.64.CONSTANT R2, desc[UR6][R4.64] ;  /* 0x0000000604027981 */ /* 0x001ea8000c1e9b00 */
        /* <DEDUP_REMOVED lines=8> */
[----:B------:R-:W5:Y:S01]  /*1360*/  LDG.E.64.CONSTANT R10, desc[UR6][R4.64+0x48] ;  /* 0x00004806040a7981 */ /* 0x000f62000c1e9b00 */
[----:B--2---:R-:W-:-:S02]  /*1370*/  DADD R2, RZ, R2 ;  /* 0x00000000ff027229 */ /* 0x004fc40000000002 */
[----:B---3--:R-:W-:-:S05]  /*1380*/  DADD R40, RZ, R40 ;  /* 0x00000000ff287229 */ /* 0x008fca0000000028 */
[----:B------:R0:W-:Y:S01]  /*1390*/  STG.E.64 desc[UR6][R26.64], R2 ;  /* 0x000000021a007986 */ /* 0x0001e2000c101b06 */
[----:B----4-:R-:W-:-:S03]  /*13a0*/  DADD R24, RZ, R24 ;  /* 0x00000000ff187229 */ /* 0x010fc60000000018 */
[----:B------:R0:W-:Y:S01]  /*13b0*/  STG.E.64 desc[UR6][R26.64+0x8], R40 ;  /* 0x000008281a007986 */ /* 0x0001e2000c101b06 */
[----:B-----5:R-:W-:-:S03]  /*13c0*/  DADD R22, RZ, R22 ;  /* 0x00000000ff167229 */ /* 0x020fc60000000016 */
[----:B------:R0:W-:Y:S01]  /*13d0*/  STG.E.64 desc[UR6][R26.64+0x10], R24 ;  /* 0x000010181a007986 */ /* 0x0001e2000c101b06 */
[----:B------:R-:W-:-:S03]  /*13e0*/  DADD R20, RZ, R20 ;  /* 0x00000000ff147229 */ /* 0x000fc60000000014 */
        /* <DEDUP_REMOVED lines=10> */
[----:B------:R0:W-:Y:S04]  /*1490*/  STG.E.64 desc[UR6][R26.64+0x40], R12 ;  /* 0x0000400c1a007986 */ /* 0x0001e8000c101b06 */
[----:B------:R0:W-:Y:S04]  /*14a0*/  STG.E.64 desc[UR6][R26.64+0x48], R10 ;  /* 0x0000480a1a007986 */ /* 0x0001e8000c101b06 */
.L_x_78:
[----:B-----5:R-:W-:Y:S01]  /*14b0*/  DSETP.GT.AND P0, PT, R40, R2, PT ;  /* 0x000000022800722a */ /* 0x020fe20003f04000 */
[----:B01----:R-:W-:Y:S02]  /*14c0*/  IADD3 R26, P1, PT, R26, 0x8, RZ ;  /* 0x000000081a1a7810 */ /* 0x003fe40007f3e0ff */
[----:B------:R-:W-:Y:S01]  /*14d0*/  CS2R R8, SRZ ;  /* 0x0000000000087805 */ /* 0x000fe2000001ff00 */
[----:B------:R-:W-:Y:S02]  /*14e0*/  UMOV UR4, URZ ;  /* 0x000000ff00047c82 */ /* 0x000fe40008000000 */
[----:B------:R-:W-:Y:S01]  /*14f0*/  FSEL R4, R40, R2, P0 ;  /* 0x0000000228047208 */ /* 0x000fe20000000000 */
[----:B------:R-:W-:Y:S01]  /*1500*/  IMAD.X R27, RZ, RZ, R27, P1 ;  /* 0x000000ffff1b7224 */ /* 0x000fe200008e061b */
[----:B------:R-:W-:-:S06]  /*1510*/  FSEL R5, R41, R3, P0 ;  /* 0x0000000329057208 */ /* 0x000fcc0000000000 */
[----:B------:R-:W-:-:S06]  /*1520*/  DSETP.GT.AND P0, PT, R24, R4, PT ;  /* 0x000000041800722a */ /* 0x000fcc0003f04000 */
[----:B------:R-:W-:Y:S02]  /*1530*/  FSEL R4, R24, R4, P0 ;  /* 0x0000000418047208 */ /* 0x000fe40000000000 */
        /* <DEDUP_REMOVED lines=21> */
[----:B------:R-:W-:-:S07]  /*1690*/  FSEL R7, R11, R5, P0 ;  /* 0x000000050b077208 */ /* 0x000fce0000000000 */
.L_x_83:
[----:B------:R-:W2:Y:S04]  /*16a0*/  LDG.E.64 R28, desc[UR6][R26.64+-0x8] ;  /* 0xfffff8061a1c7981 */ /* 0x000ea8000c1e1b00 */
[----:B------:R-:W3:Y:S01]  /*16b0*/  LDG.E.64 R34, desc[UR6][R26.64] ;  /* 0x000000061a227981 */ /* 0x000ee2000c1e1b00 */
[----:B------:R-:W-:Y:S01]  /*16c0*/  IMAD.MOV.U32 R30, RZ, RZ, 0x652b82fe ;  /* 0x652b82feff1e7424 */ /* 0x000fe200078e00ff */
[----:B------:R-:W-:Y:S01]  /*16d0*/  UMOV UR8, 0xfefa39ef ;  /* 0xfefa39ef00087882 */ /* 0x000fe20000000000 */
[----:B------:R-:W-:Y:S01]  /*16e0*/  IMAD.MOV.U32 R31, RZ, RZ, 0x3ff71547 ;  /* 0x3ff71547ff1f7424 */ /* 0x000fe200078e00ff */
[----:B------:R-:W-:Y:S01]  /*16f0*/  UMOV UR9, 0x3fe62e42 ;  /* 0x3fe62e4200097882 */ /* 0x000fe20000000000 */
        /* <DEDUP_REMOVED lines=20> */
[----:B------:R-:W-:Y:S01]  /*1840*/  BSSY.RECONVERGENT B0, `(.L_x_79) ;  /* 0x0000025000007945 */ /* 0x000fe20003800200 */
[----:B--2---:R-:W-:-:S02]  /*1850*/  DADD R28, -R6, R28 ;  /* 0x00000000061c7229 */ /* 0x004fc4000000011c */
[----:B---3--:R-:W-:-:S06]  /*1860*/  DADD R34, -R6, R34 ;  /* 0x0000000006227229 */ /* 0x008fcc0000000122 */
[----:B------:R-:W-:Y:S02]  /*1870*/  DFMA R32, R28, R30, 6.75539944105574400000e+15 ;  /* 0x433800001c20742b */ /* 0x000fe4000000001e */
[----:B------:R-:W-:-:S06]  /*1880*/  FSETP.GEU.AND P0, PT, |R29|, 4.1917929649353027344, PT ;  /* 0x4086232b1d00780b */ /* 0x000fcc0003f0e200 */
[----:B------:R-:W-:-:S08]  /*1890*/  DADD R38, R32, -6.75539944105574400000e+15 ;  /* 0xc338000020267429 */ /* 0x000fd00000000000 */
[----:B------:R-:W-:-:S08]  /*18a0*/  DFMA R4, R38, -UR8, R28 ;  /* 0x8000000826047c2b */ /* 0x000fd0000800001c */
[----:B------:R-:W-:Y:S01]  /*18b0*/  DFMA R38, R38, -UR10, R4 ;  /* 0x8000000a26267c2b */ /* 0x000fe20008000004 */
[----:B------:R-:W-:Y:S02]  /*18c0*/  IMAD.MOV.U32 R4, RZ, RZ, -0x35dec16 ;  /* 0xfca213eaff047424 */ /* 0x000fe400078e00ff */
[----:B------:R-:W-:-:S06]  /*18d0*/  IMAD.MOV.U32 R5, RZ, RZ, 0x3e928af3 ;  /* 0x3e928af3ff057424 */ /* 0x000fcc00078e00ff */
[----:B------:R-:W-:-:S08]  /*18e0*/  DFMA R36, R38, UR12, R4 ;  /* 0x0000000c26247c2b */ /* 0x000fd00008000004 */
[----:B------:R-:W-:-:S08]  /*18f0*/  DFMA R36, R38, R36, UR14 ;  /* 0x0000000e26247e2b */ /* 0x000fd00008000024 */
[----:B------:R-:W-:-:S08]  /*1900*/  DFMA R36, R38, R36, UR16 ;  /* 0x0000001026247e2b */ /* 0x000fd00008000024 */
[----:B------:R-:W-:-:S08]  /*1910*/  DFMA R36, R38, R36, UR18 ;  /* 0x0000001226247e2b */ /* 0x000fd00008000024 */
[----:B------:R-:W-:-:S08]  /*1920*/  DFMA R36, R38, R36, UR20 ;  /* 0x0000001426247e2b */ /* 0x000fd00008000024 */
[----:B------:R-:W-:-:S08]  /*1930*/  DFMA R36, R38, R36, UR22 ;  /* 0x0000001626247e2b */ /* 0x000fd00008000024 */
[----:B------:R-:W-:-:S08]  /*1940*/  DFMA R36, R38, R36, UR24 ;  /* 0x0000001826247e2b */ /* 0x000fd00008000024 */
[----:B------:R-:W-:-:S08]  /*1950*/  DFMA R36, R38, R36, UR26 ;  /* 0x0000001a26247e2b */ /* 0x000fd00008000024 */
[----:B------:R-:W-:-:S08]  /*1960*/  DFMA R36, R38, R36, UR28 ;  /* 0x0000001c26247e2b */ /* 0x000fd00008000024 */
[----:B------:R-:W-:-:S08]  /*1970*/  DFMA R36, R38, R36, 1 ;  /* 0x3ff000002624742b */ /* 0x000fd00000000024 */
[----:B------:R-:W-:Y:S02]  /*1980*/  DFMA R38, R38, R36, 1 ;  /* 0x3ff000002626742b */ /* 0x000fe40000000024 */
[----:B------:R-:W-:-:S08]  /*1990*/  DFMA R36, R34, R30, 6.75539944105574400000e+15 ;  /* 0x433800002224742b */ /* 0x000fd0000000001e */
[----:B------:R-:W-:Y:S01]  /*19a0*/  IMAD R43, R32, 0x100000, R39 ;  /* 0x00100000202b7824 */ /* 0x000fe200078e0227 */
[----:B------:R-:W-:Y:S01]  /*19b0*/  MOV R42, R38 ;  /* 0x00000026002a7202 */ /* 0x000fe20000000f00 */
[----:B------:R-:W-:Y:S06]  /*19c0*/  @!P0 BRA `(.L_x_80) ;  /* 0x0000000000308947 */ /* 0x000fec0003800000 */
[----:B------:R-:W-:Y:S01]  /*19d0*/  FSETP.GEU.AND P1, PT, |R29|, 4.2275390625, PT ;  /* 0x408748001d00780b */ /* 0x000fe20003f2e200 */
[C---:B------:R-:W-:Y:S02]  /*19e0*/  DSETP.GEU.AND P0, PT, R28.reuse, RZ, PT ;  /* 0x000000ff1c00722a */ /* 0x040fe40003f0e000 */
[----:B------:R-:W-:-:S10]  /*19f0*/  DADD R28, R28, +INF ;  /* 0x7ff000001c1c7429 */ /* 0x000fd40000000000 */
[----:B------:R-:W-:Y:S02]  /*1a00*/  @!P1 LEA.HI R0, R32, R32, RZ, 0x1 ;  /* 0x0000002020009211 */ /* 0x000fe400078f08ff */
[----:B------:R-:W-:Y:S01]  /*1a10*/  FSEL R42, R28, RZ, P0 ;  /* 0x000000ff1c2a7208 */ /* 0x000fe20000000000 */
[----:B------:R-:W-:Y:S01]  /*1a20*/  @!P1 IMAD.MOV.U32 R28, RZ, RZ, RZ ;  /* 0x000000ffff1c9224 */ /* 0x000fe200078e00ff */
[----:B------:R-:W-:Y:S02]  /*1a30*/  @!P1 SHF.R.S32.HI R33, RZ, 0x1, R0 ;  /* 0x00000001ff219819 */ /* 0x000fe40000011400 */
[----:B------:R-:W-:-:S03]  /*1a40*/  FSEL R43, R29, RZ, P0 ;  /* 0x000000ff1d2b7208 */ /* 0x000fc60000000000 */
[----:B------:R-:W-:Y:S02]  /*1a50*/  @!P1 IMAD.IADD R32, R32, 0x1, -R33 ;  /* 0x0000000120209824 */ /* 0x000fe400078e0a21 */
[----:B------:R-:W-:-:S03]  /*1a60*/  @!P1 IMAD R39, R33, 0x100000, R39 ;  /* 0x0010000021279824 */ /* 0x000fc600078e0227 */
[----:B------:R-:W-:-:S06]  /*1a70*/  @!P1 LEA R29, R32, 0x3ff00000, 0x14 ;  /* 0x3ff00000201d9811 */ /* 0x000fcc00078ea0ff */
[----:B------:R-:W-:-:S11]  /*1a80*/  @!P1 DMUL R42, R38, R28 ;  /* 0x0000001c262a9228 */ /* 0x000fd60000000000 */
.L_x_80:
[----:B------:R-:W-:Y:S05]  /*1a90*/  BSYNC.RECONVERGENT B0 ;  /* 0x0000000000007941 */ /* 0x000fea0003800200 */
.L_x_79:
[----:B------:R-:W-:Y:S01]  /*1aa0*/  DADD R28, R36, -6.75539944105574400000e+15 ;  /* 0xc3380000241c7429 */ /* 0x000fe20000000000 */
[----:B------:R-:W-:Y:S01]  /*1ab0*/  FSETP.GEU.AND P0, PT, |R35|, 4.1917929649353027344, PT ;  /* 0x4086232b2300780b */ /* 0x000fe20003f0e200 */
[----:B------:R-:W-:Y:S01]  /*1ac0*/  UIADD3 UR4, UPT, UPT, UR4, 0x2, URZ ;  /* 0x0000000204047890 */ /* 0x000fe2000fffe0ff */
[----:B------:R-:W-:Y:S01]  /*1ad0*/  BSSY.RECONVERGENT B0, `(.L_x_81) ;  /* 0x000001f000007945 */ /* 0x000fe20003800200 */
[----:B------:R-:W-:Y:S02]  /*1ae0*/  DADD R8, R42, R8 ;  /* 0x000000002a087229 */ /* 0x000fe40000000008 */
[----:B------:R-:W-:Y:S02]  /*1af0*/  UISETP.NE.AND UP0, UPT, UR4, 0xa, UPT ;  /* 0x0000000a0400788c */ /* 0x000fe4000bf05270 */
[----:B------:R-:W-:-:S08]  /*1b00*/  DFMA R32, R28, -UR8, R34 ;  /* 0x800000081c207c2b */ /* 0x000fd00008000022 */
[----:B------:R-:W-:-:S08]  /*1b10*/  DFMA R28, R28, -UR10, R32 ;  /* 0x8000000a1c1c7c2b */ /* 0x000fd00008000020 */
        /* <DEDUP_REMOVED lines=10> */
[----:B------:R-:W-:-:S10]  /*1bc0*/  DFMA R28, R28, R32, 1 ;  /* 0x3ff000001c1c742b */ /* 0x000fd40000000020 */
[----:B------:R-:W-:Y:S02]  /*1bd0*/  IMAD R33, R36, 0x100000, R29 ;  /* 0x0010000024217824 */ /* 0x000fe400078e021d */
[----:B------:R-:W-:Y:S01]  /*1be0*/  IMAD.MOV.U32 R32, RZ, RZ, R28 ;  /* 0x000000ffff207224 */ /* 0x000fe200078e001c */
[----:B------:R-:W-:Y:S06]  /*1bf0*/  @!P0 BRA `(.L_x_82) ;  /* 0x0000000000308947 */ /* 0x000fec0003800000 */
[----:B------:R-:W-:Y:S01]  /*1c00*/  FSETP.GEU.AND P1, PT, |R35|, 4.2275390625, PT ;  /* 0x408748002300780b */ /* 0x000fe20003f2e200 */
[C---:B------:R-:W-:Y:S02]  /*1c10*/  DADD R32, R34.reuse, +INF ;  /* 0x7ff0000022207429 */ /* 0x040fe40000000000 */
[----:B------:R-:W-:-:S08]  /*1c20*/  DSETP.GEU.AND P0, PT, R34, RZ, PT ;  /* 0x000000ff2200722a */ /* 0x000fd00003f0e000 */
[----:B------:R-:W-:Y:S02]  /*1c30*/  FSEL R32, R32, RZ, P0 ;  /* 0x000000ff20207208 */ /* 0x000fe40000000000 */
[----:B------:R-:W-:Y:S02]  /*1c40*/  @!P1 LEA.HI R0, R36, R36, RZ, 0x1 ;  /* 0x0000002424009211 */ /* 0x000fe400078f08ff */
[----:B------:R-:W-:Y:S02]  /*1c50*/  FSEL R33, R33, RZ, P0 ;  /* 0x000000ff21217208 */ /* 0x000fe40000000000 */
[----:B------:R-:W-:-:S05]  /*1c60*/  @!P1 SHF.R.S32.HI R35, RZ, 0x1, R0 ;  /* 0x00000001ff239819 */ /* 0x000fca0000011400 */
[----:B------:R-:W-:Y:S02]  /*1c70*/  @!P1 IMAD.IADD R34, R36, 0x1, -R35 ;  /* 0x0000000124229824 */ /* 0x000fe400078e0a23 */
[----:B------:R-:W-:-:S03]  /*1c80*/  @!P1 IMAD R29, R35, 0x100000, R29 ;  /* 0x00100000231d9824 */ /* 0x000fc600078e021d */
[----:B------:R-:W-:Y:S01]  /*1c90*/  @!P1 LEA R35, R34, 0x3ff00000, 0x14 ;  /* 0x3ff0000022239811 */ /* 0x000fe200078ea0ff */
[----:B------:R-:W-:-:S06]  /*1ca0*/  @!P1 IMAD.MOV.U32 R34, RZ, RZ, RZ ;  /* 0x000000ffff229224 */ /* 0x000fcc00078e00ff */
[----:B------:R-:W-:-:S11]  /*1cb0*/  @!P1 DMUL R32, R28, R34 ;  /* 0x000000221c209228 */ /* 0x000fd60000000000 */
.L_x_82:
[----:B------:R-:W-:Y:S05]  /*1cc0*/  BSYNC.RECONVERGENT B0 ;  /* 0x0000000000007941 */ /* 0x000fea0003800200 */
.L_x_81:
[----:B------:R-:W-:Y:S01]  /*1cd0*/  IADD3 R26, P0, PT, R26, 0x10, RZ ;  /* 0x000000101a1a7810 */ /* 0x000fe20007f1e0ff */
[----:B------:R-:W-:-:S03]  /*1ce0*/  DADD R8, R8, R32 ;  /* 0x0000000008087229 */ /* 0x000fc60000000020 */
[----:B------:R-:W-:Y:S01]  /*1cf0*/  IADD3.X R27, PT, PT, RZ, R27, RZ, P0, !PT ;  /* 0x0000001bff1b7210 */ /* 0x000fe200007fe4ff */
[----:B------:R-:W-:Y:S08]  /*1d00*/  BRA.U UP0, `(.L_x_83) ;  /* 0xfffffff900647547 */ /* 0x000ff0000b83ffff */
[----:B------:R-:W-:Y:S01]  /*1d10*/  DADD R2, -R6, R2 ;  /* 0x0000000006027229 */ /* 0x000fe20000000102 */
[----:B------:R-:W-:Y:S07]  /*1d20*/  BSSY.RECONVERGENT B0, `(.L_x_84) ;  /* 0x0000028000007945 */ /* 0x000fee0003800200 */
[----:B------:R-:W-:Y:S02]  /*1d30*/  DFMA R30, R2, R30, 6.75539944105574400000e+15 ;  /* 0x43380000021e742b */ /* 0x000fe4000000001e */
[----:B------:R-:W-:-:S06]  /*1d40*/  FSETP.GEU.AND P0, PT, |R3|, 4.1917929649353027344, PT ;  /* 0x4086232b0300780b */ /* 0x000fcc0003f0e200 */
[----:B------:R-:W-:-:S08]  /*1d50*/  DADD R26, R30, -6.75539944105574400000e+15 ;  /* 0xc33800001e1a7429 */ /* 0x000fd00000000000 */
[----:B------:R-:W-:-:S08]  /*1d60*/  DFMA R28, R26, -UR8, R2 ;  /* 0x800000081a1c7c2b */ /* 0x000fd00008000002 */
[----:B------:R-:W-:Y:S02]  /*1d70*/  DFMA R26, R26, -UR10, R28 ;  /* 0x8000000a1a1a7c2b */ /* 0x000fe4000800001c */
[----:B------:R-:W0:Y:S01]  /*1d80*/  MUFU.RCP64H R29, R9 ;  /* 0x00000009001d7308 */ /* 0x000e220000001800 */
[----:B------:R-:W-:-:S05]  /*1d90*/  IMAD.MOV.U32 R28, RZ, RZ, 0x1 ;  /* 0x00000001ff1c7424 */ /* 0x000fca00078e00ff */
[----:B------:R-:W-:-:S08]  /*1da0*/  DFMA R4, R26, UR12, R4 ;  /* 0x0000000c1a047c2b */ /* 0x000fd00008000004 */
[----:B------:R-:W-:Y:S02]  /*1db0*/  DFMA R4, R26, R4, UR14 ;  /* 0x0000000e1a047e2b */ /* 0x000fe40008000004 */
[----:B0-----:R-:W-:-:S06]  /*1dc0*/  DFMA R32, -R8, R28, 1 ;  /* 0x3ff000000820742b */ /* 0x001fcc000000011c */
[----:B------:R-:W-:Y:S02]  /*1dd0*/  DFMA R4, R26, R4, UR16 ;  /* 0x000000101a047e2b */ /* 0x000fe40008000004 */
[----:B------:R-:W-:-:S06]  /*1de0*/  DFMA R32, R32, R32, R32 ;  /* 0x000000202020722b */ /* 0x000fcc0000000020 */
[----:B------:R-:W-:Y:S02]  /*1df0*/  DFMA R4, R26, R4, UR18 ;  /* 0x000000121a047e2b */ /* 0x000fe40008000004 */
[----:B------:R-:W-:-:S06]  /*1e00*/  DFMA R32, R28, R32, R28 ;  /* 0x000000201c20722b */ /* 0x000fcc000000001c */
[----:B------:R-:W-:-:S08]  /*1e10*/  DFMA R4, R26, R4, UR20 ;  /* 0x000000141a047e2b */ /* 0x000fd00008000004 */
[----:B------:R-:W-:-:S08]  /*1e20*/  DFMA R4, R26, R4, UR22 ;  /* 0x000000161a047e2b */ /* 0x000fd00008000004 */
[----:B------:R-:W-:-:S08]  /*1e30*/  DFMA R4, R26, R4, UR24 ;  /* 0x000000181a047e2b */ /* 0x000fd00008000004 */
[----:B------:R-:W-:-:S08]  /*1e40*/  DFMA R4, R26, R4, UR26 ;  /* 0x0000001a1a047e2b */ /* 0x000fd00008000004 */
[----:B------:R-:W-:-:S08]  /*1e50*/  DFMA R4, R26, R4, UR28 ;  /* 0x0000001c1a047e2b */ /* 0x000fd00008000004 */
[----:B------:R-:W-:-:S08]  /*1e60*/  DFMA R4, R26, R4, 1 ;  /* 0x3ff000001a04742b */ /* 0x000fd00000000004 */
[----:B------:R-:W-:Y:S02]  /*1e70*/  DFMA R28, R26, R4, 1 ;  /* 0x3ff000001a1c742b */ /* 0x000fe40000000004 */
[----:B------:R-:W-:-:S08]  /*1e80*/  DFMA R4, -R8, R32, 1 ;  /* 0x3ff000000804742b */ /* 0x000fd00000000120 */
[----:B------:R-:W-:Y:S01]  /*1e90*/  DFMA R4, R32, R4, R32 ;  /* 0x000000042004722b */ /* 0x000fe20000000020 */
[----:B------:R-:W-:Y:S02]  /*1ea0*/  IMAD R27, R30, 0x100000, R29 ;  /* 0x001000001e1b7824 */ /* 0x000fe400078e021d */
[----:B------:R-:W-:Y:S01]  /*1eb0*/  IMAD.MOV.U32 R26, RZ, RZ, R28 ;  /* 0x000000ffff1a7224 */ /* 0x000fe200078e001c */
[----:B------:R-:W-:Y:S07]  /*1ec0*/  @!P0 BRA `(.L_x_85) ;  /* 0x0000000000348947 */ /* 0x000fee0003800000 */
[----:B------:R-:W-:Y:S01]  /*1ed0*/  FSETP.GEU.AND P1, PT, |R3|, 4.2275390625, PT ;  /* 0x408748000300780b */ /* 0x000fe20003f2e200 */
[C---:B------:R-:W-:Y:S02]  /*1ee0*/  DADD R26, R2.reuse, +INF ;  /* 0x7ff00000021a7429 */ /* 0x040fe40000000000 */
[----:B------:R-:W-:-:S08]  /*1ef0*/  DSETP.GEU.AND P0, PT, R2, RZ, PT ;  /* 0x000000ff0200722a */ /* 0x000fd00003f0e000 */
[----:B------:R-:W-:Y:S02]  /*1f00*/  FSEL R26, R26, RZ, P0 ;  /* 0x000000ff1a1a7208 */ /* 0x000fe40000000000 */
[----:B------:R-:W-:Y:S01]  /*1f10*/  @!P1 LEA.HI R0, R30, R30, RZ, 0x1 ;  /* 0x0000001e1e009211 */ /* 0x000fe200078f08ff */
[----:B------:R-:W-:Y:S01]  /*1f20*/  @!P1 IMAD.MOV.U32 R2, RZ, RZ, R28 ;  /* 0x000000ffff029224 */ /* 0x000fe200078e001c */
[----:B------:R-:W-:Y:S01]  /*1f30*/  FSEL R27, R27, RZ, P0 ;  /* 0x000000ff1b1b7208 */ /* 0x000fe20000000000 */
[----:B------:R-:W-:Y:S01]  /*1f40*/  @!P1 IMAD.MOV.U32 R28, RZ, RZ, RZ ;  /* 0x000000ffff1c9224 */ /* 0x000fe200078e00ff */
[----:B------:R-:W-:-:S05]  /*1f50*/  @!P1 SHF.R.S32.HI R3, RZ, 0x1, R0 ;  /* 0x00000001ff039819 */ /* 0x000fca0000011400 */
[----:B------:R-:W-:Y:S02]  /*1f60*/  @!P1 IMAD.IADD R30, R30, 0x1, -R3 ;  /* 0x000000011e1e9824 */ /* 0x000fe400078e0a03 */
[----:B------:R-:W-:-:S03]  /*1f70*/  @!P1 IMAD R3, R3, 0x100000, R29 ;  /* 0x0010000003039824 */ /* 0x000fc600078e021d */
[----:B------:R-:W-:-:S06]  /*1f80*/  @!P1 LEA R29, R30, 0x3ff00000, 0x14 ;  /* 0x3ff000001e1d9811 */ /* 0x000fcc00078ea0ff */
[----:B------:R-:W-:-:S11]  /*1f90*/  @!P1 DMUL R26, R2, R28 ;  /* 0x0000001c021a9228 */ /* 0x000fd60000000000 */
.L_x_85:
[----:B------:R-:W-:Y:S05]  /*1fa0*/  BSYNC.RECONVERGENT B0 ;  /* 0x0000000000007941 */ /* 0x000fea0003800200 */
.L_x_84:
[----:B------:R-:W-:Y:S01]  /*1fb0*/  IMAD.MOV.U32 R28, RZ, RZ, R26 ;  /* 0x000000ffff1c7224 */ /* 0x000fe200078e001a */
[----:B------:R-:W-:Y:S01]  /*1fc0*/  MOV R29, R27 ;  /* 0x0000001b001d7202 */ /* 0x000fe20000000f00 */
[----:B------:R-:W0:Y:S01]  /*1fd0*/  S2R R31, SR_TID.X ;  /* 0x00000000001f7919 */ /* 0x000e220000002100 */
[----:B------:R-:W0:Y:S01]  /*1fe0*/  LDC R0, c[0x0][0x360] ;  /* 0x0000d800ff007b82 */ /* 0x000e220000000800 */
[----:B------:R-:W-:Y:S01]  /*1ff0*/  FSETP.GEU.AND P1, PT, |R27|, 6.5827683646048100446e-37, PT ;  /* 0x036000001b00780b */ /* 0x000fe20003f2e200 */
[----:B------:R-:W-:Y:S02]  /*2000*/  BSSY.RECONVERGENT B0, `(.L_x_86) ;  /* 0x0000012000007945 */ /* 0x000fe40003800200 */
[----:B------:R-:W-:-:S04]  /*2010*/  DMUL R2, R4, R28 ;  /* 0x0000001c04027228 */ /* 0x000fc80000000000 */
[----:B------:R-:W0:Y:S04]  /*2020*/  S2UR UR4, SR_CTAID.X ;  /* 0x00000000000479c3 */ /* 0x000e280000002500 */
[----:B------:R-:W-:-:S08]  /*2030*/  DFMA R28, -R8, R2, R28 ;  /* 0x00000002081c722b */ /* 0x000fd0000000011c */
[----:B------:R-:W-:-:S10]  /*2040*/  DFMA R2, R4, R28, R2 ;  /* 0x0000001c0402722b */ /* 0x000fd40000000002 */
[----:B------:R-:W-:-:S05]  /*2050*/  FFMA R4, RZ, R9, R3 ;  /* 0x00000009ff047223 */ /* 0x000fca0000000003 */
[----:B------:R-:W-:Y:S01]  /*2060*/  FSETP.GT.AND P0, PT, |R4|, 1.469367938527859385e-39, PT ;  /* 0x001000000400780b */ /* 0x000fe20003f04200 */
[----:B0-----:R-:W-:-:S04]  /*2070*/  IMAD R4, R0, UR4, R31 ;  /* 0x0000000400047c24 */ /* 0x001fc8000f8e021f */
[----:B------:R-:W-:-:S08]  /*2080*/  IMAD R4, R4, 0xa, RZ ;  /* 0x0000000a04047824 */ /* 0x000fd000078e02ff */
[----:B------:R-:W-:Y:S05]  /*2090*/  @P0 BRA P1, `(.L_x_87) ;  /* 0x0000000000200947 */ /* 0x000fea0000800000 */
[----:B------:R-:W-:Y:S01]  /*20a0*/  IMAD.MOV.U32 R30, RZ, RZ, R26 ;  /* 0x000000ffff1e7224 */ /* 0x000fe200078e001a */
[----:B------:R-:W-:Y:S01]  /*20b0*/  MOV R0, 0x2100 ;  /* 0x0000210000007802 */ /* 0x000fe20000000f00 */
[----:B------:R-:W-:Y:S02]  /*20c0*/  IMAD.MOV.U32 R31, RZ, RZ, R27 ;  /* 0x000000ffff1f7224 */ /* 0x000fe400078e001b */
[----:B------:R-:W-:Y:S02]  /*20d0*/  IMAD.MOV.U32 R28, RZ, RZ, R8 ;  /* 0x000000ffff1c7224 */ /* 0x000fe400078e0008 */
[----:B------:R-:W-:-:S07]  /*20e0*/  IMAD.MOV.U32 R29, RZ, RZ, R9 ;  /* 0x000000ffff1d7224 */ /* 0x000fce00078e0009 */
[----:B------:R-:W-:Y:S05]  /*20f0*/  CALL.REL.NOINC `($__internal_2_$__cuda_sm20_div_rn_f64_full) ;  /* 0x0000003000247944 */ /* 0x000fea0003c00000 */
[----:B------:R-:W-:Y:S02]  /*2100*/  IMAD.MOV.U32 R2, RZ, RZ, R26 ;  /* 0x000000ffff027224 */ /* 0x000fe400078e001a */
[----:B------:R-:W-:-:S07]  /*2110*/  IMAD.MOV.U32 R3, RZ, RZ, R5 ;  /* 0x000000ffff037224 */ /* 0x000fce00078e0005 */
.L_x_87:
[----:B------:R-:W-:Y:S05]  /*2120*/  BSYNC.RECONVERGENT B0 ;  /* 0x0000000000007941 */ /* 0x000fea0003800200 */
.L_x_86:
[----:B------:R-:W-:Y:S01]  /*2130*/  DADD R40, -R6, R40 ;  /* 0x0000000006287229 */ /* 0x000fe20000000128 */
[----:B------:R-:W-:Y:S01]  /*2140*/  IMAD.MOV.U32 R26, RZ, RZ, 0x652b82fe ;  /* 0x652b82feff1a7424 */ /* 0x000fe200078e00ff */
[----:B------:R-:W-:Y:S01]  /*2150*/  UMOV UR4, 0xfefa39ef ;  /* 0xfefa39ef00047882 */ /* 0x000fe20000000000 */
[----:B------:R-:W-:Y:S01]  /*2160*/  IMAD.MOV.U32 R27, RZ, RZ, 0x3ff71547 ;  /* 0x3ff71547ff1b7424 */ /* 0x000fe200078e00ff */
[----:B------:R-:W-:Y:S01]  /*2170*/  UMOV UR5, 0x3fe62e42 ;  /* 0x3fe62e4200057882 */ /* 0x000fe20000000000 */
[----:B------:R-:W-:Y:S04]  /*2180*/  BSSY.RECONVERGENT B0, `(.L_x_88) ;  /* 0x000003e000007945 */ /* 0x000fe80003800200 */
[----:B------:R-:W-:Y:S01]  /*2190*/  DFMA R26, R40, R26, 6.75539944105574400000e+15 ;  /* 0x43380000281a742b */ /* 0x000fe2000000001a */
[----:B------:R-:W-:-:S07]  /*21a0*/  FSETP.GEU.AND P0, PT, |R41|, 4.1917929649353027344, PT ;  /* 0x4086232b2900780b */ /* 0x000fce0003f0e200 */
[----:B------:R-:W-:-:S08]  /*21b0*/  DADD R28, R26, -6.75539944105574400000e+15 ;  /* 0xc33800001a1c7429 */ /* 0x000fd00000000000 */
[----:B------:R-:W-:Y:S01]  /*21c0*/  DFMA R30, R28, -UR4, R40 ;  /* 0x800000041c1e7c2b */ /* 0x000fe20008000028 */
[----:B------:R-:W-:Y:S01]  /*21d0*/  UMOV UR4, 0x3b39803f ;  /* 0x3b39803f00047882 */ /* 0x000fe20000000000 */
[----:B------:R-:W-:-:S06]  /*21e0*/  UMOV UR5, 0x3c7abc9e ;  /* 0x3c7abc9e00057882 */ /* 0x000fcc0000000000 */
[----:B------:R-:W-:Y:S01]  /*21f0*/  DFMA R28, R28, -UR4, R30 ;  /* 0x800000041c1c7c2b */ /* 0x000fe2000800001e */
[----:B------:R-:W-:Y:S01]  /*2200*/  UMOV UR4, 0x69ce2bdf ;  /* 0x69ce2bdf00047882 */ /* 0x000fe20000000000 */
[----:B------:R-:W-:Y:S01]  /*2210*/  MOV R30, 0xfca213ea ;  /* 0xfca213ea001e7802 */ /* 0x000fe20000000f00 */
[----:B------:R-:W-:Y:S01]  /*2220*/  IMAD.MOV.U32 R31, RZ, RZ, 0x3e928af3 ;  /* 0x3e928af3ff1f7424 */ /* 0x000fe200078e00ff */
[----:B------:R-:W-:-:S05]  /*2230*/  UMOV UR5, 0x3e5ade15 ;  /* 0x3e5ade1500057882 */ /* 0x000fca0000000000 */
[----:B------:R-:W-:Y:S01]  /*2240*/  DFMA R30, R28, UR4, R30 ;  /* 0x000000041c1e7c2b */ /* 0x000fe2000800001e */
[----:B------:R-:W-:Y:S01]  /*2250*/  UMOV UR4, 0x62401315 ;  /* 0x6240131500047882 */ /* 0x000fe20000000000 */
[----:B------:R-:W-:-:S06]  /*2260*/  UMOV UR5, 0x3ec71dee ;  /* 0x3ec71dee00057882 */ /* 0x000fcc0000000000 */
[----:B------:R-:W-:Y:S01]  /*2270*/  DFMA R30, R28, R30, UR4 ;  /* 0x000000041c1e7e2b */ /* 0x000fe2000800001e */
        /* <DEDUP_REMOVED lines=13> */
[----:B------:R-:W0:Y:S01]  /*2350*/  MUFU.RCP64H R31, R9 ;  /* 0x00000009001f7308 */ /* 0x000e220000001800 */
[----:B------:R-:W-:Y:S01]  /*2360*/  UMOV UR5, 0x3fa55555 ;  /* 0x3fa5555500057882 */ /* 0x000fe20000000000 */
[----:B------:R-:W-:-:S04]  /*2370*/  IMAD.MOV.U32 R30, RZ, RZ, 0x1 ;  /* 0x00000001ff1e7424 */ /* 0x000fc800078e00ff */
[----:B------:R-:W-:Y:S01]  /*2380*/  DFMA R32, R28, R32, UR4 ;  /* 0x000000041c207e2b */ /* 0x000fe20008000020 */
[----:B------:R-:W-:Y:S01]  /*2390*/  UMOV UR4, 0x55555511 ;  /* 0x5555551100047882 */ /* 0x000fe20000000000 */
[----:B------:R-:W-:-:S06]  /*23a0*/  UMOV UR5, 0x3fc55555 ;  /* 0x3fc5555500057882 */ /* 0x000fcc0000000000 */
[----:B------:R-:W-:Y:S01]  /*23b0*/  DFMA R32, R28, R32, UR4 ;  /* 0x000000041c207e2b */ /* 0x000fe20008000020 */
[----:B------:R-:W-:Y:S01]  /*23c0*/  UMOV UR4, 0xb ;  /* 0x0000000b00047882 */ /* 0x000fe20000000000 */
[----:B------:R-:W-:Y:S01]  /*23d0*/  UMOV UR5, 0x3fe00000 ;  /* 0x3fe0000000057882 */ /* 0x000fe20000000000 */
[----:B0-----:R-:W-:-:S05]  /*23e0*/  DFMA R34, -R8, R30, 1 ;  /* 0x3ff000000822742b */ /* 0x001fca000000011e */
[----:B------:R-:W-:-:S03]  /*23f0*/  DFMA R32, R28, R32, UR4 ;  /* 0x000000041c207e2b */ /* 0x000fc60008000020 */
[----:B------:R-:W-:-:S05]  /*2400*/  DFMA R34, R34, R34, R34 ;  /* 0x000000222222722b */ /* 0x000fca0000000022 */
[----:B------:R-:W-:-:S03]  /*2410*/  DFMA R32, R28, R32, 1 ;  /* 0x3ff000001c20742b */ /* 0x000fc60000000020 */
[----:B------:R-:W-:Y:S01]  /*2420*/  DFMA R36, R30, R34, R30 ;  /* 0x000000221e24722b */ /* 0x000fe2000000001e */
[----:B------:R-:W0:Y:S04]  /*2430*/  LDC.64 R30, c[0x0][0x3c0] ;  /* 0x0000f000ff1e7b82 */ /* 0x000e280000000a00 */
[----:B------:R-:W-:-:S03]  /*2440*/  DFMA R34, R28, R32, 1 ;  /* 0x3ff000001c22742b */ /* 0x000fc60000000020 */
[----:B------:R-:W-:-:S07]  /*2450*/  DFMA R32, -R8, R36, 1 ;  /* 0x3ff000000820742b */ /* 0x000fce0000000124 */
[----:B------:R-:W-:Y:S01]  /*2460*/  IMAD R29, R26, 0x100000, R35 ;  /* 0x001000001a1d7824 */ /* 0x000fe200078e0223 */
[----:B------:R-:W-:Y:S01]  /*2470*/  DFMA R32, R36, R32, R36 ;  /* 0x000000202420722b */ /* 0x000fe20000000024 */
[----:B------:R-:W-:Y:S01]  /*2480*/  IMAD.MOV.U32 R28, RZ, RZ, R34 ;  /* 0x000000ffff1c7224 */ /* 0x000fe200078e0022 */
[----:B------:R-:W-:Y:S09]  /*2490*/  @!P0 BRA `(.L_x_89) ;  /* 0x0000000000308947 */ /* 0x000ff20003800000 */
        /* <DEDUP_REMOVED lines=12> */
.L_x_89:
[----:B------:R-:W-:Y:S05]  /*2560*/  BSYNC.RECONVERGENT B0 ;  /* 0x0000000000007941 */ /* 0x000fea0003800200 */
.L_x_88:
[----:B------:R-:W-:Y:S01]  /*2570*/  IMAD.MOV.U32 R34, RZ, RZ, R28 ;  /* 0x000000ffff227224 */ /* 0x000fe200078e001c */
[----:B------:R-:W-:Y:S01]  /*2580*/  MOV R35, R29 ;  /* 0x0000001d00237202 */ /* 0x000fe20000000f00 */
[----:B0-----:R-:W-:Y:S01]  /*2590*/  IMAD.WIDE R40, R4, 0x8, R30 ;  /* 0x0000000804287825 */ /* 0x001fe200078e021e */
[----:B------:R-:W-:Y:S01]  /*25a0*/  FSETP.GEU.AND P1, PT, |R29|, 6.5827683646048100446e-37, PT ;  /* 0x036000001d00780b */ /* 0x000fe20003f2e200 */
[----:B------:R-:W-:Y:S03]  /*25b0*/  BSSY.RECONVERGENT B0, `(.L_x_90) ;  /* 0x000000f000007945 */ /* 0x000fe60003800200 */
[----:B------:R-:W-:Y:S01]  /*25c0*/  DMUL R26, R32, R34 ;  /* 0x00000022201a7228 */ /* 0x000fe20000000000 */
[----:B------:R0:W-:Y:S07]  /*25d0*/  STG.E.64 desc[UR6][R40.64], R2 ;  /* 0x0000000228007986 */ /* 0x0001ee000c101b06 */
[----:B------:R-:W-:-:S08]  /*25e0*/  DFMA R34, -R8, R26, R34 ;  /* 0x0000001a0822722b */ /* 0x000fd00000000122 */
[----:B------:R-:W-:-:S10]  /*25f0*/  DFMA R4, R32, R34, R26 ;  /* 0x000000222004722b */ /* 0x000fd4000000001a */
[----:B------:R-:W-:-:S05]  /*2600*/  FFMA R0, RZ, R9, R5 ;  /* 0x00000009ff007223 */ /* 0x000fca0000000005 */
[----:B------:R-:W-:-:S13]  /*2610*/  FSETP.GT.AND P0, PT, |R0|, 1.469367938527859385e-39, PT ;  /* 0x001000000000780b */ /* 0x000fda0003f04200 */
[----:B0-----:R-:W-:Y:S05]  /*2620*/  @P0 BRA P1, `(.L_x_91) ;  /* 0x00000000001c0947 */ /* 0x001fea0000800000 */
[----:B------:R-:W-:Y:S01]  /*2630*/  IMAD.MOV.U32 R30, RZ, RZ, R28 ;  /* 0x000000ffff1e7224 */ /* 0x000fe200078e001c */
[----:B------:R-:W-:Y:S01]  /*2640*/  MOV R0, 0x2690 ;  /* 0x0000269000007802 */ /* 0x000fe20000000f00 */
[----:B------:R-:W-:Y:S02]  /*2650*/  IMAD.MOV.U32 R31, RZ, RZ, R29 ;  /* 0x000000ffff1f7224 */ /* 0x000fe400078e001d */
[----:B------:R-:W-:Y:S02]  /*2660*/  IMAD.MOV.U32 R28, RZ, RZ, R8 ;  /* 0x000000ffff1c7224 */ /* 0x000fe400078e0008 */
[----:B------:R-:W-:-:S07]  /*2670*/  IMAD.MOV.U32 R29, RZ, RZ, R9 ;  /* 0x000000ffff1d7224 */ /* 0x000fce00078e0009 */
[----:B------:R-:W-:Y:S05]  /*2680*/  CALL.REL.NOINC `($__internal_2_$__cuda_sm20_div_rn_f64_full) ;  /* 0x0000002800c07944 */ /* 0x000fea0003c00000 */
[----:B------:R-:W-:-:S07]  /*2690*/  IMAD.MOV.U32 R4, RZ, RZ, R26 ;  /* 0x000000ffff047224 */ /* 0x000fce00078e001a */
.L_x_91:
[----:B------:R-:W-:Y:S05]  /*26a0*/  BSYNC.RECONVERGENT B0 ;  /* 0x0000000000007941 */ /* 0x000fea0003800200 */
.L_x_90:
[----:B------:R-:W-:Y:S01]  /*26b0*/  DADD R24, -R6, R24 ;  /* 0x0000000006187229 */ /* 0x000fe20000000118 */
[----:B------:R-:W-:Y:S01]  /*26c0*/  IMAD.MOV.U32 R2, RZ, RZ, 0x652b82fe ;  /* 0x652b82feff027424 */ /* 0x000fe200078e00ff */
[----:B------:R-:W-:Y:S01]  /*26d0*/  UMOV UR4, 0xfefa39ef ;  /* 0xfefa39ef00047882 */ /* 0x000fe20000000000 */
[----:B------:R-:W-:Y:S01]  /*26e0*/  IMAD.MOV.U32 R3, RZ, RZ, 0x3ff71547 ;  /* 0x3ff71547ff037424 */ /* 0x000fe200078e00ff */
[----:B------:R-:W-:Y:S01]  /*26f0*/  UMOV UR5, 0x3fe62e42 ;  /* 0x3fe62e4200057882 */ /* 0x000fe20000000000 */
[----:B------:R-:W0:Y:S01]  /*2700*/  MUFU.RCP64H R31, R9 ;  /* 0x00000009001f7308 */ /* 0x000e220000001800 */
[----:B------:R-:W-:Y:S01]  /*2710*/  IMAD.MOV.U32 R30, RZ, RZ, 0x1 ;  /* 0x00000001ff1e7424 */ /* 0x000fe200078e00ff */
[----:B------:R-:W-:Y:S02]  /*2720*/  BSSY.RECONVERGENT B0, `(.L_x_92) ;  /* 0x000003c000007945 */ /* 0x000fe40003800200 */
[----:B------:R-:W-:Y:S01]  /*2730*/  DFMA R2, R24, R2, 6.75539944105574400000e+15 ;  /* 0x433800001802742b */ /* 0x000fe20000000002 */
[----:B------:R-:W-:-:S07]  /*2740*/  FSETP.GEU.AND P0, PT, |R25|, 4.1917929649353027344, PT ;  /* 0x4086232b1900780b */ /* 0x000fce0003f0e200 */
[----:B------:R-:W-:Y:S02]  /*2750*/  DADD R26, R2, -6.75539944105574400000e+15 ;  /* 0xc3380000021a7429 */ /* 0x000fe40000000000 */
[----:B0-----:R-:W-:-:S06]  /*2760*/  DFMA R32, -R8, R30, 1 ;  /* 0x3ff000000820742b */ /* 0x001fcc000000011e */
[----:B------:R-:W-:Y:S01]  /*2770*/  DFMA R28, R26, -UR4, R24 ;  /* 0x800000041a1c7c2b */ /* 0x000fe20008000018 */
[----:B------:R-:W-:Y:S01]  /*2780*/  UMOV UR4, 0x3b39803f ;  /* 0x3b39803f00047882 */ /* 0x000fe20000000000 */
[----:B------:R-:W-:Y:S01]  /*2790*/  UMOV UR5, 0x3c7abc9e ;  /* 0x3c7abc9e00057882 */ /* 0x000fe20000000000 */
[----:B------:R-:W-:-:S05]  /*27a0*/  DFMA R32, R32, R32, R32 ;  /* 0x000000202020722b */ /* 0x000fca0000000020 */
[----:B------:R-:W-:Y:S01]  /*27b0*/  DFMA R26, R26, -UR4, R28 ;  /* 0x800000041a1a7c2b */ /* 0x000fe2000800001c */
[----:B------:R-:W-:Y:S01]  /*27c0*/  UMOV UR4, 0x69ce2bdf ;  /* 0x69ce2bdf00047882 */ /* 0x000fe20000000000 */
[----:B------:R-:W-:Y:S01]  /*27d0*/  IMAD.MOV.U32 R28, RZ, RZ, -0x35dec16 ;  /* 0xfca213eaff1c7424 */ /* 0x000fe200078e00ff */
[----:B------:R-:W-:Y:S01]  /*27e0*/  MOV R29, 0x3e928af3 ;  /* 0x3e928af3001d7802 */ /* 0x000fe20000000f00 */
[----:B------:R-:W-:Y:S01]  /*27f0*/  UMOV UR5, 0x3e5ade15 ;  /* 0x3e5ade1500057882 */ /* 0x000fe20000000000 */
[----:B------:R-:W-:-:S04]  /*2800*/  DFMA R32, R30, R32, R30 ;  /* 0x000000201e20722b */ /* 0x000fc8000000001e */
        /* <DEDUP_REMOVED lines=37> */
[----:B------:R-:W-:Y:S01]  /*2a60*/  @!P1 IMAD.MOV.U32 R24, RZ, RZ, RZ ;  /* 0x000000ffff189224 */ /* 0x000fe200078e00ff */
[----:B------:R-:W-:Y:S02]  /*2a70*/  FSEL R31, R31, RZ, P0 ;  /* 0x000000ff1f1f7208 */ /* 0x000fe40000000000 */
[----:B------:R-:W-:-:S05]  /*2a80*/  @!P1 SHF.R.S32.HI R3, RZ, 0x1, R0 ;  /* 0x00000001ff039819 */ /* 0x000fca0000011400 */
[----:B------:R-:W-:Y:S02]  /*2a90*/  @!P1 IMAD.IADD R2, R2, 0x1, -R3 ;  /* 0x0000000102029824 */ /* 0x000fe400078e0a03 */
[----:B------:R-:W-:-:S03]  /*2aa0*/  @!P1 IMAD R3, R3, 0x100000, R29 ;  /* 0x0010000003039824 */ /* 0x000fc600078e021d */
[----:B------:R-:W-:Y:S01]  /*2ab0*/  @!P1 LEA R25, R2, 0x3ff00000, 0x14 ;  /* 0x3ff0000002199811 */ /* 0x000fe200078ea0ff */
[----:B------:R-:W-:-:S06]  /*2ac0*/  @!P1 IMAD.MOV.U32 R2, RZ, RZ, R28 ;  /* 0x000000ffff029224 */ /* 0x000fcc00078e001c */
[----:B------:R-:W-:-:S11]  /*2ad0*/  @!P1 DMUL R30, R2, R24 ;  /* 0x00000018021e9228 */ /* 0x000fd60000000000 */
.L_x_93:
[----:B------:R-:W-:Y:S05]  /*2ae0*/  BSYNC.RECONVERGENT B0 ;  /* 0x0000000000007941 */ /* 0x000fea0003800200 */
.L_x_92:
[----:B------:R-:W-:Y:S01]  /*2af0*/  IMAD.MOV.U32 R24, RZ, RZ, R30 ;  /* 0x000000ffff187224 */ /* 0x000fe200078e001e */
[----:B------:R-:W-:Y:S01]  /*2b00*/  MOV R25, R31 ;  /* 0x0000001f00197202 */ /* 0x000fe20000000f00 */
[----:B------:R0:W-:Y:S01]  /*2b10*/  STG.E.64 desc[UR6][R40.64+0x8], R4 ;  /* 0x0000080428007986 */ /* 0x0001e2000c101b06 */
[----:B------:R-:W-:Y:S01]  /*2b20*/  FSETP.GEU.AND P1, PT, |R31|, 6.5827683646048100446e-37, PT ;  /* 0x036000001f00780b */ /* 0x000fe20003f2e200 */
[----:B------:R-:W-:Y:S03]  /*2b30*/  BSSY.RECONVERGENT B0, `(.L_x_94) ;  /* 0x000000d000007945 */ /* 0x000fe60003800200 */
[----:B------:R-:W-:-:S08]  /*2b40*/  DMUL R2, R26, R24 ;  /* 0x000000181a027228 */ /* 0x000fd00000000000 */
[----:B------:R-:W-:-:S08]  /*2b50*/  DFMA R24, -R8, R2, R24 ;  /* 0x000000020818722b */ /* 0x000fd00000000118 */
[----:B------:R-:W-:-:S10]  /*2b60*/  DFMA R2, R26, R24, R2 ;  /* 0x000000181a02722b */ /* 0x000fd40000000002 */
[----:B------:R-:W-:-:S05]  /*2b70*/  FFMA R0, RZ, R9, R3 ;  /* 0x00000009ff007223 */ /* 0x000fca0000000003 */
[----:B------:R-:W-:-:S13]  /*2b80*/  FSETP.GT.AND P0, PT, |R0|, 1.469367938527859385e-39, PT ;  /* 0x001000000000780b */ /* 0x000fda0003f04200 */
[----:B0-----:R-:W-:Y:S05]  /*2b90*/  @P0 BRA P1, `(.L_x_95) ;  /* 0x0000000000180947 */ /* 0x001fea0000800000 */
[----:B------:R-:W-:Y:S01]  /*2ba0*/  IMAD.MOV.U32 R28, RZ, RZ, R8 ;  /* 0x000000ffff1c7224 */ /* 0x000fe200078e0008 */
[----:B------:R-:W-:Y:S01]  /*2bb0*/  MOV R0, 0x2be0 ;  /* 0x00002be000007802 */ /* 0x000fe20000000f00 */
[----:B------:R-:W-:-:S07]  /*2bc0*/  IMAD.MOV.U32 R29, RZ, RZ, R9 ;  /* 0x000000ffff1d7224 */ /* 0x000fce00078e0009 */
[----:B------:R-:W-:Y:S05]  /*2bd0*/  CALL.REL.NOINC `($__internal_2_$__cuda_sm20_div_rn_f64_full) ;  /* 0x00000024006c7944 */ /* 0x000fea0003c00000 */
[----:B------:R-:W-:Y:S02]  /*2be0*/  IMAD.MOV.U32 R2, RZ, RZ, R26 ;  /* 0x000000ffff027224 */ /* 0x000fe400078e001a */
[----:B------:R-:W-:-:S07]  /*2bf0*/  IMAD.MOV.U32 R3, RZ, RZ, R5 ;  /* 0x000000ffff037224 */ /* 0x000fce00078e0005 */
.L_x_95:
[----:B------:R-:W-:Y:S05]  /*2c00*/  BSYNC.RECONVERGENT B0 ;  /* 0x0000000000007941 */ /* 0x000fea0003800200 */
.L_x_94:
[----:B------:R-:W-:Y:S01]  /*2c10*/  DADD R22, -R6, R22 ;  /* 0x0000000006167229 */ /* 0x000fe20000000116 */
[----:B------:R-:W-:Y:S01]  /*2c20*/  IMAD.MOV.U32 R4, RZ, RZ, 0x652b82fe ;  /* 0x652b82feff047424 */ /* 0x000fe200078e00ff */
[----:B------:R-:W-:Y:S01]  /*2c30*/  UMOV UR4, 0xfefa39ef ;  /* 0xfefa39ef00047882 */ /* 0x000fe20000000000 */
[----:B------:R-:W-:Y:S01]  /*2c40*/  IMAD.MOV.U32 R5, RZ, RZ, 0x3ff71547 ;  /* 0x3ff71547ff057424 */ /* 0x000fe200078e00ff */
[----:B------:R-:W-:Y:S01]  /*2c50*/  UMOV UR5, 0x3fe62e42 ;  /* 0x3fe62e4200057882 */ /* 0x000fe20000000000 */
[----:B------:R-:W0:Y:S01]  /*2c60*/  MUFU.RCP64H R29, R9 ;  /* 0x00000009001d7308 */ /* 0x000e220000001800 */
[----:B------:R-:W-:Y:S01]  /*2c70*/  MOV R28, 0x1 ;  /* 0x00000001001c7802 */ /* 0x000fe20000000f00 */
        /* <DEDUP_REMOVED lines=12> */
[----:B------:R-:W-:Y:S01]  /*2d40*/  UMOV UR5, 0x3e5ade15 ;  /* 0x3e5ade1500057882 */ /* 0x000fe20000000000 */
[----:B------:R-:W-:Y:S01]  /*2d50*/  IMAD.MOV.U32 R27, RZ, RZ, 0x3e928af3 ;  /* 0x3e928af3ff1b7424 */ /* 0x000fe200078e00ff */
[----:B------:R-:W-:-:S05]  /*2d60*/  DFMA R30, R28, R30, R28 ;  /* 0x0000001e1c1e722b */ /* 0x000fca000000001c */
        /* <DEDUP_REMOVED lines=45> */
.L_x_97:
[----:B------:R-:W-:Y:S05]  /*3040*/  BSYNC.RECONVERGENT B0 ;  /* 0x0000000000007941 */ /* 0x000fea0003800200 */
.L_x_96:
[----:B------:R-:W-:Y:S01]  /*3050*/  IMAD.MOV.U32 R22, RZ, RZ, R30 ;  /* 0x000000ffff167224 */ /* 0x000fe200078e001e */
[----:B------:R0:W-:Y:S01]  /*3060*/  STG.E.64 desc[UR6][R40.64+0x10], R2 ;  /* 0x0000100228007986 */ /* 0x0001e2000c101b06 */
[----:B------:R-:W-:Y:S01]  /*3070*/  IMAD.MOV.U32 R23, RZ, RZ, R31 ;  /* 0x000000ffff177224 */ /* 0x000fe200078e001f */
[----:B------:R-:W-:Y:S01]  /*3080*/  FSETP.GEU.AND P1, PT, |R31|, 6.5827683646048100446e-37, PT ;  /* 0x036000001f00780b */ /* 0x000fe20003f2e200 */
[----:B------:R-:W-:Y:S04]  /*3090*/  BSSY.RECONVERGENT B0, `(.L_x_98) ;  /* 0x000000c000007945 */ /* 0x000fe80003800200 */
[----:B------:R-:W-:-:S08]  /*30a0*/  DMUL R4, R24, R22 ;  /* 0x0000001618047228 */ /* 0x000fd00000000000 */
[----:B------:R-:W-:-:S08]  /*30b0*/  DFMA R22, -R8, R4, R22 ;  /* 0x000000040816722b */ /* 0x000fd00000000116 */
[----:B------:R-:W-:-:S10]  /*30c0*/  DFMA R4, R24, R22, R4 ;  /* 0x000000161804722b */ /* 0x000fd40000000004 */
[----:B------:R-:W-:-:S05]  /*30d0*/  FFMA R0, RZ, R9, R5 ;  /* 0x00000009ff007223 */ /* 0x000fca0000000005 */
[----:B------:R-:W-:-:S13]  /*30e0*/  FSETP.GT.AND P0, PT, |R0|, 1.469367938527859385e-39, PT ;  /* 0x001000000000780b */ /* 0x000fda0003f04200 */
[----:B0-----:R-:W-:Y:S05]  /*30f0*/  @P0 BRA P1, `(.L_x_99) ;  /* 0x0000000000140947 */ /* 0x001fea0000800000 */
[----:B------:R-:W-:Y:S01]  /*3100*/  MOV R28, R8 ;  /* 0x00000008001c7202 */ /* 0x000fe20000000f00 */
[----:B------:R-:W-:Y:S01]  /*3110*/  IMAD.MOV.U32 R29, RZ, RZ, R9 ;  /* 0x000000ffff1d7224 */ /* 0x000fe200078e0009 */
[----:B------:R-:W-:-:S07]  /*3120*/  MOV R0, 0x3140 ;  /* 0x0000314000007802 */ /* 0x000fce0000000f00 */
[----:B------:R-:W-:Y:S05]  /*3130*/  CALL.REL.NOINC `($__internal_2_$__cuda_sm20_div_rn_f64_full) ;  /* 0x0000002000147944 */ /* 0x000fea0003c00000 */
[----:B------:R-:W-:-:S07]  /*3140*/  IMAD.MOV.U32 R4, RZ, RZ, R26 ;  /* 0x000000ffff047224 */ /* 0x000fce00078e001a */
.L_x_99:
[----:B------:R-:W-:Y:S05]  /*3150*/  BSYNC.RECONVERGENT B0 ;  /* 0x0000000000007941 */ /* 0x000fea0003800200 */
.L_x_98:
        /* <DEDUP_REMOVED lines=51> */
[----:B------:R-:W-:Y:S01]  /*3490*/  IMAD R31, R2, 0x100000, R25 ;  /* 0x00100000021f7824 */ /* 0x000fe200078e0219 */
[----:B------:R-:W-:Y:S01]  /*34a0*/  MOV R30, R24 ;  /* 0x00000018001e7202 */ /* 0x000fe20000000f00 */
[----:B------:R-:W-:Y:S08]  /*34b0*/  @!P0 BRA `(.L_x_101) ;  /* 0x0000000000348947 */ /* 0x000ff00003800000 */
        /* <DEDUP_REMOVED lines=13> */
.L_x_101:
[----:B------:R-:W-:Y:S05]  /*3590*/  BSYNC.RECONVERGENT B0 ;  /* 0x0000000000007941 */ /* 0x000fea0003800200 */
.L_x_100:
        /* <DEDUP_REMOVED lines=15> */
[----:B------:R-:W-:Y:S01]  /*3690*/  MOV R2, R26 ;  /* 0x0000001a00027202 */ /* 0x000fe20000000f00 */
[----:B------:R-:W-:-:S07]  /*36a0*/  IMAD.MOV.U32 R3, RZ, RZ, R5 ;  /* 0x000000ffff037224 */ /* 0x000fce00078e0005 */
.L_x_103:
[----:B------:R-:W-:Y:S05]  /*36b0*/  BSYNC.RECONVERGENT B0 ;  /* 0x0000000000007941 */ /* 0x000fea0003800200 */
.L_x_102:
        /* <DEDUP_REMOVED lines=61> */
[----:B------:R-:W-:-:S04]  /*3a90*/  @!P1 SHF.R.S32.HI R5, RZ, 0x1, R0 ;  /* 0x00000001ff059819 */ /* 0x000fc80000011400 */
[----:B------:R-:W-:Y:S01]  /*3aa0*/  @!P1 IADD3 R4, PT, PT, R4, -R5, RZ ;  /* 0x8000000504049210 */ /* 0x000fe20007ffe0ff */
[----:B------:R-:W-:-:S03]  /*3ab0*/  @!P1 IMAD R5, R5, 0x100000, R23 ;  /* 0x0010000005059824 */ /* 0x000fc600078e0217 */
[----:B------:R-:W-:Y:S01]  /*3ac0*/  @!P1 LEA R19, R4, 0x3ff00000, 0x14 ;  /* 0x3ff0000004139811 */ /* 0x000fe200078ea0ff */
[----:B------:R-:W-:-:S06]  /*3ad0*/  @!P1 IMAD.MOV.U32 R4, RZ, RZ, R22 ;  /* 0x000000ffff049224 */ /* 0x000fcc00078e0016 */
[----:B------:R-:W-:-:S11]  /*3ae0*/  @!P1 DMUL R30, R4, R18 ;  /* 0x00000012041e9228 */ /* 0x000fd60000000000 */
.L_x_105:
[----:B------:R-:W-:Y:S05]  /*3af0*/  BSYNC.RECONVERGENT B0 ;  /* 0x0000000000007941 */ /* 0x000fea0003800200 */
.L_x_104:
        /* <DEDUP_REMOVED lines=15> */
[----:B------:R-:W-:-:S07]  /*3bf0*/  IMAD.MOV.U32 R4, RZ, RZ, R26 ;  /* 0x000000ffff047224 */ /* 0x000fce00078e001a */
.L_x_107:
[----:B------:R-:W-:Y:S05]  /*3c00*/  BSYNC.RECONVERGENT B0 ;  /* 0x0000000000007941 */ /* 0x000fea0003800200 */
.L_x_106:
[----:B------:R-:W-:Y:S01]  /*3c10*/  DADD R16, -R6, R16 ;  /* 0x0000000006107229 */ /* 0x000fe20000000110 */
[----:B------:R-:W-:Y:S01]  /*3c20*/  MOV R2, 0x652b82fe ;  /* 0x652b82fe00027802 */ /* 0x000fe20000000f00 */
[----:B------:R-:W-:Y:S01]  /*3c30*/  IMAD.MOV.U32 R3, RZ, RZ, 0x3ff71547 ;  /* 0x3ff71547ff037424 */ /* 0x000fe200078e00ff */
[----:B------:R-:W-:Y:S01]  /*3c40*/  UMOV UR4, 0xfefa39ef ;  /* 0xfefa39ef00047882 */ /* 0x000fe20000000000 */
[----:B------:R-:W-:Y:S01]  /*3c50*/  UMOV UR5, 0x3fe62e42 ;  /* 0x3fe62e4200057882 */ /* 0x000fe20000000000 */
[----:B------:R-:W0:Y:S01]  /*3c60*/  MUFU.RCP64H R23, R9 ;  /* 0x0000000900177308 */ /* 0x000e220000001800 */
[----:B------:R-:W-:Y:S01]  /*3c70*/  IMAD.MOV.U32 R22, RZ, RZ, 0x1 ;  /* 0x00000001ff167424 */ /* 0x000fe200078e00ff */
[----:B------:R-:W-:Y:S01]  /*3c80*/  BSSY.RECONVERGENT B0, `(.L_x_108) ;  /* 0x000003c000007945 */ /* 0x000fe20003800200 */
[----:B------:R-:W-:Y:S02]  /*3c90*/  DFMA R2, R16, R2, 6.75539944105574400000e+15 ;  /* 0x433800001002742b */ /* 0x000fe40000000002 */
[----:B------:R-:W-:-:S06]  /*3ca0*/  FSETP.GEU.AND P0, PT, |R17|, 4.1917929649353027344, PT ;  /* 0x4086232b1100780b */ /* 0x000fcc0003f0e200 */
        /* <DEDUP_REMOVED lines=54> */
[----:B------:R-:W-:Y:S02]  /*4010*/  @!P1 LEA R17, R2, 0x3ff00000, 0x14 ;  /* 0x3ff0000002119811 */ /* 0x000fe400078ea0ff */
[----:B------:R-:W-:-:S06]  /*4020*/  @!P1 MOV R2, R20 ;  /* 0x0000001400029202 */ /* 0x000fcc0000000f00 */
[----:B------:R-:W-:-:S11]  /*4030*/  @!P1 DMUL R30, R2, R16 ;  /* 0x00000010021e9228 */ /* 0x000fd60000000000 */
.L_x_109:
[----:B------:R-:W-:Y:S05]  /*4040*/  BSYNC.RECONVERGENT B0 ;  /* 0x0000000000007941 */ /* 0x000fea0003800200 */
.L_x_108:
        /* <DEDUP_REMOVED lines=17> */
.L_x_111:
[----:B------:R-:W-:Y:S05]  /*4160*/  BSYNC.RECONVERGENT B0 ;  /* 0x0000000000007941 */ /* 0x000fea0003800200 */
.L_x_110:
[----:B------:R-:W-:Y:S01]  /*4170*/  DADD R14, -R6, R14 ;  /* 0x00000000060e7229 */ /* 0x000fe2000000010e */
[----:B------:R-:W-:Y:S01]  /*4180*/  IMAD.MOV.U32 R4, RZ, RZ, 0x652b82fe ;  /* 0x652b82feff047424 */ /* 0x000fe200078e00ff */
[----:B------:R-:W-:Y:S01]  /*4190*/  MOV R5, 0x3ff71547 ;  /* 0x3ff7154700057802 */ /* 0x000fe20000000f00 */
        /* <DEDUP_REMOVED lines=55> */
[----:B------:R-:W-:Y:S02]  /*4510*/  @!P1 LEA.HI R0, R4, R4, RZ, 0x1 ;  /* 0x0000000404009211 */ /* 0x000fe400078f08ff */
[----:B------:R-:W-:Y:S02]  /*4520*/  @!P1 MOV R14, RZ ;  /* 0x000000ff000e9202 */ /* 0x000fe40000000f00 */
[----:B------:R-:W-:Y:S02]  /*4530*/  @!P1 SHF.R.S32.HI R5, RZ, 0x1, R0 ;  /* 0x00000001ff059819 */ /* 0x000fe40000011400 */
[----:B------:R-:W-:-:S03]  /*4540*/  FSEL R31, R21, RZ, P0 ;  /* 0x000000ff151f7208 */ /* 0x000fc60000000000 */
[----:B------:R-:W-:Y:S02]  /*4550*/  @!P1 IMAD.IADD R4, R4, 0x1, -R5 ;  /* 0x0000000104049824 */ /* 0x000fe400078e0a05 */
[----:B------:R-:W-:-:S03]  /*4560*/  @!P1 IMAD R5, R5, 0x100000, R19 ;  /* 0x0010000005059824 */ /* 0x000fc600078e0213 */
[----:B------:R-:W-:Y:S01]  /*4570*/  @!P1 LEA R15, R4, 0x3ff00000, 0x14 ;  /* 0x3ff00000040f9811 */ /* 0x000fe200078ea0ff */
[----:B------:R-:W-:-:S06]  /*4580*/  @!P1 IMAD.MOV.U32 R4, RZ, RZ, R18 ;  /* 0x000000ffff049224 */ /* 0x000fcc00078e0012 */
[----:B------:R-:W-:-:S11]  /*4590*/  @!P1 DMUL R30, R4, R14 ;  /* 0x0000000e041e9228 */ /* 0x000fd60000000000 */
.L_x_113:
[----:B------:R-:W-:Y:S05]  /*45a0*/  BSYNC.RECONVERGENT B0 ;  /* 0x0000000000007941 */ /* 0x000fea0003800200 */
.L_x_112:
        /* <DEDUP_REMOVED lines=16> */
.L_x_115:
[----:B------:R-:W-:Y:S05]  /*46b0*/  BSYNC.RECONVERGENT B0 ;  /* 0x0000000000007941 */ /* 0x000fea0003800200 */
.L_x_114:
        /* <DEDUP_REMOVED lines=67> */
.L_x_117:
[----:B------:R-:W-:Y:S05]  /*4af0*/  BSYNC.RECONVERGENT B0 ;  /* 0x0000000000007941 */ /* 0x000fea0003800200 */
.L_x_116:
[----:B------:R-:W-:Y:S01]  /*4b00*/  MOV R12, R30 ;  /* 0x0000001e000c7202 */ /* 0x000fe20000000f00 */
[----:B------:R-:W-:Y:S01]  /*4b10*/  IMAD.MOV.U32 R13, RZ, RZ, R31 ;  /* 0x000000ffff0d7224 */ /* 0x000fe200078e001f */
        /* <DEDUP_REMOVED lines=15> */
.L_x_119:
[----:B------:R-:W-:Y:S05]  /*4c10*/  BSYNC.RECONVERGENT B0 ;  /* 0x0000000000007941 */ /* 0x000fea0003800200 */
.L_x_118:
        /* <DEDUP_REMOVED lines=18> */
[----:B------:R-:W-:Y:S01]  /*4d40*/  MOV R10, 0xfca213ea ;  /* 0xfca213ea000a7802 */ /* 0x000fe20000000f00 */
[----:B------:R-:W-:Y:S01]  /*4d50*/  IMAD.MOV.U32 R11, RZ, RZ, 0x3e928af3 ;  /* 0x3e928af3ff0b7424 */ /* 0x000fe200078e00ff */
        /* <DEDUP_REMOVED lines=47> */
.L_x_121:
[----:B------:R-:W-:Y:S05]  /*5050*/  BSYNC.RECONVERGENT B0 ;  /* 0x0000000000007941 */ /* 0x000fea0003800200 */
.L_x_120:
        /* <DEDUP_REMOVED lines=16> */
.L_x_123:
[----:B------:R-:W-:Y:S05]  /*5160*/  BSYNC.RECONVERGENT B0 ;  /* 0x0000000000007941 */ /* 0x000fea0003800200 */
.L_x_122:
[----:B------:R-:W-:Y:S01]  /*5170*/  STG.E.64 desc[UR6][R40.64+0x48], R4 ;  /* 0x0000480428007986 */ /* 0x000fe2000c101b06 */
[----:B------:R-:W-:Y:S05]  /*5180*/  EXIT ;  /* 0x000000000000794d */ /* 0x000fea0003800000 */
        .weak           $__internal_2_$__cuda_sm20_div_rn_f64_full
        .type           $__internal_2_$__cuda_sm20_div_rn_f64_full,@function
        .size           $__internal_2_$__cuda_sm20_div_rn_f64_full,(.L_x_132 - $__internal_2_$__cuda_sm20_div_rn_f64_full)
$__internal_2_$__cuda_sm20_div_rn_f64_full:
[C---:B------:R-:W-:Y:S01]  /*5190*/  FSETP.GEU.AND P0, PT, |R29|.reuse, 1.469367938527859385e-39, PT ;  /* 0x001000001d00780b */ /* 0x040fe20003f0e200 */
[----:B------:R-:W-:Y:S01]  /*51a0*/  IMAD.MOV.U32 R34, RZ, RZ, 0x1 ;  /* 0x00000001ff227424 */ /* 0x000fe200078e00ff */
[----:B------:R-:W-:Y:S01]  /*51b0*/  LOP3.LUT R26, R29, 0x800fffff, RZ, 0xc0, !PT ;  /* 0x800fffff1d1a7812 */ /* 0x000fe200078ec0ff */
[----:B------:R-:W-:Y:S01]  /*51c0*/  BSSY.RECONVERGENT B1, `(.L_x_124) ;  /* 0x0000054000017945 */ /* 0x000fe20003800200 */
[C---:B------:R-:W-:Y:S02]  /*51d0*/  FSETP.GEU.AND P2, PT, |R31|.reuse, 1.469367938527859385e-39, PT ;  /* 0x001000001f00780b */ /* 0x040fe40003f4e200 */
[----:B------:R-:W-:Y:S01]  /*51e0*/  LOP3.LUT R27, R26, 0x3ff00000, RZ, 0xfc, !PT ;  /* 0x3ff000001a1b7812 */ /* 0x000fe200078efcff */
[----:B------:R-:W-:Y:S01]  /*51f0*/  IMAD.MOV.U32 R26, RZ, RZ, R28 ;  /* 0x000000ffff1a7224 */ /* 0x000fe200078e001c */
[----:B------:R-:W-:Y:S02]  /*5200*/  LOP3.LUT R2, R31, 0x7ff00000, RZ, 0xc0, !PT ;  /* 0x7ff000001f027812 */ /* 0x000fe400078ec0ff */
[----:B------:R-:W-:-:S03]  /*5210*/  LOP3.LUT R5, R29, 0x7ff00000, RZ, 0xc0, !PT ;  /* 0x7ff000001d057812 */ /* 0x000fc600078ec0ff */
[----:B------:R-:W-:Y:S01]  /*5220*/  @!P0 DMUL R26, R28, 8.98846567431157953865e+307 ;  /* 0x7fe000001c1a8828 */ /* 0x000fe20000000000 */
[----:B------:R-:W-:-:S03]  /*5230*/  ISETP.GE.U32.AND P1, PT, R2, R5, PT ;  /* 0x000000050200720c */ /* 0x000fc60003f26070 */
[----:B------:R-:W-:Y:S02]  /*5240*/  @!P2 LOP3.LUT R3, R29, 0x7ff00000, RZ, 0xc0, !PT ;  /* 0x7ff000001d03a812 */ /* 0x000fe400078ec0ff */
[----:B------:R-:W0:Y:S02]  /*5250*/  MUFU.RCP64H R35, R27 ;  /* 0x0000001b00237308 */ /* 0x000e240000001800 */
[----:B------:R-:W-:Y:S02]  /*5260*/  @!P2 ISETP.GE.U32.AND P3, PT, R2, R3, PT ;  /* 0x000000030200a20c */ /* 0x000fe40003f66070 */
[----:B------:R-:W-:Y:S02]  /*5270*/  MOV R3, 0x1ca00000 ;  /* 0x1ca0000000037802 */ /* 0x000fe40000000f00 */
[----:B------:R-:W-:Y:S02]  /*5280*/  @!P0 LOP3.LUT R5, R27, 0x7ff00000, RZ, 0xc0, !PT ;  /* 0x7ff000001b058812 */ /* 0x000fe400078ec0ff */
[----:B------:R-:W-:-:S04]  /*5290*/  @!P2 SEL R37, R3, 0x63400000, !P3 ;  /* 0x634000000325a807 */ /* 0x000fc80005800000 */
[----:B------:R-:W-:-:S04]  /*52a0*/  @!P2 LOP3.LUT R38, R37, 0x80000000, R31, 0xf8, !PT ;  /* 0x800000002526a812 */ /* 0x000fc800078ef81f */
[----:B------:R-:W-:Y:S01]  /*52b0*/  @!P2 LOP3.LUT R39, R38, 0x100000, RZ, 0xfc, !PT ;  /* 0x001000002627a812 */ /* 0x000fe200078efcff */
[----:B0-----:R-:W-:Y:S01]  /*52c0*/  DFMA R32, R34, -R26, 1 ;  /* 0x3ff000002220742b */ /* 0x001fe2000000081a */
[----:B------:R-:W-:-:S07]  /*52d0*/  @!P2 IMAD.MOV.U32 R38, RZ, RZ, RZ ;  /* 0x000000ffff26a224 */ /* 0x000fce00078e00ff */
[----:B------:R-:W-:-:S08]  /*52e0*/  DFMA R32, R32, R32, R32 ;  /* 0x000000202020722b */ /* 0x000fd00000000020 */
[----:B------:R-:W-:Y:S01]  /*52f0*/  DFMA R34, R34, R32, R34 ;  /* 0x000000202222722b */ /* 0x000fe20000000022 */
[----:B------:R-:W-:Y:S01]  /*5300*/  SEL R33, R3, 0x63400000, !P1 ;  /* 0x6340000003217807 */ /* 0x000fe20004800000 */
[----:B------:R-:W-:-:S03]  /*5310*/  IMAD.MOV.U32 R32, RZ, RZ, R30 ;  /* 0x000000ffff207224 */ /* 0x000fc600078e001e */
[----:B------:R-:W-:-:S03]  /*5320*/  LOP3.LUT R33, R33, 0x800fffff, R31, 0xf8, !PT ;  /* 0x800fffff21217812 */ /* 0x000fc600078ef81f */
[----:B------:R-:W-:-:S03]  /*5330*/  DFMA R36, R34, -R26, 1 ;  /* 0x3ff000002224742b */ /* 0x000fc6000000081a */
[----:B------:R-:W-:-:S05]  /*5340*/  @!P2 DFMA R32, R32, 2, -R38 ;  /* 0x400000002020a82b */ /* 0x000fca0000000826 */
[----:B------:R-:W-:-:S08]  /*5350*/  DFMA R34, R34, R36, R34 ;  /* 0x000000242222722b */ /* 0x000fd00000000022 */
[----:B------:R-:W-:-:S08]  /*5360*/  DMUL R36, R34, R32 ;  /* 0x0000002022247228 */ /* 0x000fd00000000000 */
[----:B------:R-:W-:-:S08]  /*5370*/  DFMA R38, R36, -R26, R32 ;  /* 0x8000001a2426722b */ /* 0x000fd00000000020 */
[----:B------:R-:W-:Y:S01]  /*5380*/  DFMA R38, R34, R38, R36 ;  /* 0x000000262226722b */ /* 0x000fe20000000024 */
[----:B------:R-:W-:Y:S01]  /*5390*/  IMAD.MOV.U32 R34, RZ, RZ, R2 ;  /* 0x000000ffff227224 */ /* 0x000fe200078e0002 */
[----:B------:R-:W-:Y:S01]  /*53a0*/  @!P2 LOP3.LUT R34, R33, 0x7ff00000, RZ, 0xc0, !PT ;  /* 0x7ff000002122a812 */ /* 0x000fe200078ec0ff */
[----:B------:R-:W-:-:S04]  /*53b0*/  VIADD R36, R5, 0xffffffff ;  /* 0xffffffff05247836 */ /* 0x000fc80000000000 */
[----:B------:R-:W-:-:S05]  /*53c0*/  VIADD R35, R34, 0xffffffff ;  /* 0xffffffff22237836 */ /* 0x000fca0000000000 */
[----:B------:R-:W-:-:S04]  /*53d0*/  ISETP.GT.U32.AND P0, PT, R35, 0x7feffffe, PT ;  /* 0x7feffffe2300780c */ /* 0x000fc80003f04070 */
[----:B------:R-:W-:-:S13]  /*53e0*/  ISETP.GT.U32.OR P0, PT, R36, 0x7feffffe, P0 ;  /* 0x7feffffe2400780c */ /* 0x000fda0000704470 */
[----:B------:R-:W-:Y:S05]  /*53f0*/  @P0 BRA `(.L_x_125) ;  /* 0x00000000006c0947 */ /* 0x000fea0003800000 */
[----:B------:R-:W-:Y:S02]  /*5400*/  LOP3.LUT R31, R29, 0x7ff00000, RZ, 0xc0, !PT ;  /* 0x7ff000001d1f7812 */ /* 0x000fe400078ec0ff */
[----:B------:R-:W-:Y:S02]  /*5410*/  MOV R30, RZ ;  /* 0x000000ff001e7202 */ /* 0x000fe40000000f00 */
[CC--:B------:R-:W-:Y:S02]  /*5420*/  VIADDMNMX R5, R2.reuse, -R31.reuse, 0xb9600000, !PT ;  /* 0xb960000002057446 */ /* 0x0c0fe4000780091f */
[----:B------:R-:W-:Y:S02]  /*5430*/  ISETP.GE.U32.AND P0, PT, R2, R31, PT ;  /* 0x0000001f0200720c */ /* 0x000fe40003f06070 */
[----:B------:R-:W-:Y:S02]  /*5440*/  VIMNMX R5, PT, PT, R5, 0x46a00000, PT ;  /* 0x46a0000005057848 */ /* 0x000fe40003fe0100 */
[----:B------:R-:W-:-:S05]  /*5450*/  SEL R2, R3, 0x63400000, !P0 ;  /* 0x6340000003027807 */ /* 0x000fca0004000000 */
[----:B------:R-:W-:-:S04]  /*5460*/  IMAD.IADD R5, R5, 0x1, -R2 ;  /* 0x0000000105057824 */ /* 0x000fc800078e0a02 */
[----:B------:R-:W-:-:S06]  /*5470*/  VIADD R31, R5, 0x7fe00000 ;  /* 0x7fe00000051f7836 */ /* 0x000fcc0000000000 */
[----:B------:R-:W-:-:S10]  /*5480*/  DMUL R2, R38, R30 ;  /* 0x0000001e26027228 */ /* 0x000fd40000000000 */
[----:B------:R-:W-:-:S13]  /*5490*/  FSETP.GTU.AND P0, PT, |R3|, 1.469367938527859385e-39, PT ;  /* 0x001000000300780b */ /* 0x000fda0003f0c200 */
[----:B------:R-:W-:Y:S05]  /*54a0*/  @P0 BRA `(.L_x_126) ;  /* 0x0000000000940947 */ /* 0x000fea0003800000 */
[----:B------:R-:W-:Y:S01]  /*54b0*/  DFMA R26, R38, -R26, R32 ;  /* 0x8000001a261a722b */ /* 0x000fe20000000020 */
[----:B------:R-:W-:-:S09]  /*54c0*/  IMAD.MOV.U32 R30, RZ, RZ, RZ ;  /* 0x000000ffff1e7224 */ /* 0x000fd200078e00ff */
[C---:B------:R-:W-:Y:S02]  /*54d0*/  FSETP.NEU.AND P0, PT, R27.reuse, RZ, PT ;  /* 0x000000ff1b00720b */ /* 0x040fe40003f0d000 */
[----:B------:R-:W-:-:S04]  /*54e0*/  LOP3.LUT R29, R27, 0x80000000, R29, 0x48, !PT ;  /* 0x800000001b1d7812 */ /* 0x000fc800078e481d */
[----:B------:R-:W-:-:S07]  /*54f0*/  LOP3.LUT R31, R29, R31, RZ, 0xfc, !PT ;  /* 0x0000001f1d1f7212 */ /* 0x000fce00078efcff */
[----:B------:R-:W-:Y:S05]  /*5500*/  @!P0 BRA `(.L_x_126) ;  /* 0x00000000007c8947 */ /* 0x000fea0003800000 */
[----:B------:R-:W-:Y:S01]  /*5510*/  IMAD.MOV R27, RZ, RZ, -R5 ;  /* 0x000000ffff1b7224 */ /* 0x000fe200078e0a05 */
[----:B------:R-:W-:Y:S01]  /*5520*/  DMUL.RP R30, R38, R30 ;  /* 0x0000001e261e7228 */ /* 0x000fe20000008000 */
[----:B------:R-:W-:Y:S01]  /*5530*/  IMAD.MOV.U32 R26, RZ, RZ, RZ ;  /* 0x000000ffff1a7224 */ /* 0x000fe200078e00ff */
[----:B------:R-:W-:-:S05]  /*5540*/  IADD3 R5, PT, PT, -R5, -0x43300000, RZ ;  /* 0xbcd0000005057810 */ /* 0x000fca0007ffe1ff */
[----:B------:R-:W-:-:S03]  /*5550*/  DFMA R26, R2, -R26, R38 ;  /* 0x8000001a021a722b */ /* 0x000fc60000000026 */
[----:B------:R-:W-:-:S07]  /*5560*/  LOP3.LUT R29, R31, R29, RZ, 0x3c, !PT ;  /* 0x0000001d1f1d7212 */ /* 0x000fce00078e3cff */
[----:B------:R-:W-:-:S04]  /*5570*/  FSETP.NEU.AND P0, PT, |R27|, R5, PT ;  /* 0x000000051b00720b */ /* 0x000fc80003f0d200 */
[----:B------:R-:W-:Y:S02]  /*5580*/  FSEL R2, R30, R2, !P0 ;  /* 0x000000021e027208 */ /* 0x000fe40004000000 */
[----:B------:R-:W-:Y:S01]  /*5590*/  FSEL R3, R29, R3, !P0 ;  /* 0x000000031d037208 */ /* 0x000fe20004000000 */
[----:B------:R-:W-:Y:S06]  /*55a0*/  BRA `(.L_x_126) ;  /* 0x0000000000547947 */ /* 0x000fec0003800000 */
.L_x_125:
[----:B------:R-:W-:-:S14]  /*55b0*/  DSETP.NAN.AND P0, PT, R30, R30, PT ;  /* 0x0000001e1e00722a */ /* 0x000fdc0003f08000 */
[----:B------:R-:W-:Y:S05]  /*55c0*/  @P0 BRA `(.L_x_127) ;  /* 0x0000000000440947 */ /* 0x000fea0003800000 */
[----:B------:R-:W-:-:S14]  /*55d0*/  DSETP.NAN.AND P0, PT, R28, R28, PT ;  /* 0x0000001c1c00722a */ /* 0x000fdc0003f08000 */
[----:B------:R-:W-:Y:S05]  /*55e0*/  @P0 BRA `(.L_x_128) ;  /* 0x0000000000300947 */ /* 0x000fea0003800000 */
[----:B------:R-:W-:Y:S01]  /*55f0*/  ISETP.NE.AND P0, PT, R34, R5, PT ;  /* 0x000000052200720c */ /* 0x000fe20003f05270 */
[----:B------:R-:W-:Y:S02]  /*5600*/  IMAD.MOV.U32 R2, RZ, RZ, 0x0 ;  /* 0x00000000ff027424 */ /* 0x000fe400078e00ff */
[----:B------:R-:W-:-:S10]  /*5610*/  IMAD.MOV.U32 R3, RZ, RZ, -0x80000 ;  /* 0xfff80000ff037424 */ /* 0x000fd400078e00ff */
[----:B------:R-:W-:Y:S05]  /*5620*/  @!P0 BRA `(.L_x_126) ;  /* 0x0000000000348947 */ /* 0x000fea0003800000 */
[----:B------:R-:W-:Y:S02]  /*5630*/  ISETP.NE.AND P0, PT, R34, 0x7ff00000, PT ;  /* 0x7ff000002200780c */ /* 0x000fe40003f05270 */
[----:B------:R-:W-:Y:S02]  /*5640*/  LOP3.LUT R3, R31, 0x80000000, R29, 0x48, !PT ;  /* 0x800000001f037812 */ /* 0x000fe400078e481d */
[----:B------:R-:W-:-:S13]  /*5650*/  ISETP.EQ.OR P0, PT, R5, RZ, !P0 ;  /* 0x000000ff0500720c */ /* 0x000fda0004702670 */
[----:B------:R-:W-:Y:S01]  /*5660*/  @P0 LOP3.LUT R5, R3, 0x7ff00000, RZ, 0xfc, !PT ;  /* 0x7ff0000003050812 */ /* 0x000fe200078efcff */
[----:B------:R-:W-:Y:S02]  /*5670*/  @!P0 IMAD.MOV.U32 R2, RZ, RZ, RZ ;  /* 0x000000ffff028224 */ /* 0x000fe400078e00ff */
[----:B------:R-:W-:Y:S01]  /*5680*/  @P0 IMAD.MOV.U32 R2, RZ, RZ, RZ ;  /* 0x000000ffff020224 */ /* 0x000fe200078e00ff */
[----:B------:R-:W-:Y:S01]  /*5690*/  @P0 MOV R3, R5 ;  /* 0x0000000500030202 */ /* 0x000fe20000000f00 */
[----:B------:R-:W-:Y:S06]  /*56a0*/  BRA `(.L_x_126) ;  /* 0x0000000000147947 */ /* 0x000fec0003800000 */
.L_x_128:
[----:B------:R-:W-:Y:S01]  /*56b0*/  LOP3.LUT R3, R29, 0x80000, RZ, 0xfc, !PT ;  /* 0x000800001d037812 */ /* 0x000fe200078efcff */
[----:B------:R-:W-:Y:S01]  /*56c0*/  IMAD.MOV.U32 R2, RZ, RZ, R28 ;  /* 0x000000ffff027224 */ /* 0x000fe200078e001c */
[----:B------:R-:W-:Y:S06]  /*56d0*/  BRA `(.L_x_126) ;  /* 0x0000000000087947 */ /* 0x000fec0003800000 */
.L_x_127:
[----:B------:R-:W-:Y:S01]  /*56e0*/  LOP3.LUT R3, R31, 0x80000, RZ, 0xfc, !PT ;  /* 0x000800001f037812 */ /* 0x000fe200078efcff */
[----:B------:R-:W-:-:S07]  /*56f0*/  IMAD.MOV.U32 R2, RZ, RZ, R30 ;  /* 0x000000ffff027224 */ /* 0x000fce00078e001e */
.L_x_126:
[----:B------:R-:W-:Y:S05]  /*5700*/  BSYNC.RECONVERGENT B1 ;  /* 0x0000000000017941 */ /* 0x000fea0003800200 */
.L_x_124:
[----:B------:R-:W-:Y:S02]  /*5710*/  IMAD.MOV.U32 R26, RZ, RZ, R2 ;  /* 0x000000ffff1a7224 */ /* 0x000fe400078e0002 */
[----:B------:R-:W-:Y:S02]  /*5720*/  IMAD.MOV.U32 R5, RZ, RZ, R3 ;  /* 0x000000ffff057224 */ /* 0x000fe400078e0003 */
[----:B------:R-:W-:Y:S02]  /*5730*/  IMAD.MOV.U32 R2, RZ, RZ, R0 ;  /* 0x000000ffff027224 */ /* 0x000fe400078e0000 */
[----:B------:R-:W-:-:S04]  /*5740*/  IMAD.MOV.U32 R3, RZ, RZ, 0x0 ;  /* 0x00000000ff037424 */ /* 0x000fc800078e00ff */
[----:B------:R-:W-:Y:S05]  /*5750*/  RET.REL.NODEC R2 `(_Z17forwardPassKernelPKdS0_S0_PdS1_S0_S0_S1_S1_ii) ;  /* 0xffffffa802287950 */ /* 0x000fea0003c3ffff */
.L_x_129:
        /* <DEDUP_REMOVED lines=10> */
.L_x_132:


//--------------------- .nv.shared.reserved.0     --------------------------
	.section	.nv.shared.reserved.0,"aw",@nobits
	.weak		__nv_reservedSMEM_offset_0_alias
	.size		__nv_reservedSMEM_offset_0_alias, 0, 64
	.other		__nv_reservedSMEM_offset_0_alias,@"STO_CUDA_RESERVED_SHARED STV_DEFAULT"
__nv_reservedSMEM_offset_0_alias:
	.zero		0
	.zero		64


//--------------------- .nv.constant0._Z19reduceAndUpdateW1B1PdS_PKdS1_dii --------------------------
	.section	.nv.constant0._Z19reduceAndUpdateW1B1PdS_PKdS1_dii,"a",@progbits
	.sectionflags	@""
	.align	4
.nv.constant0._Z19reduceAndUpdateW1B1PdS_PKdS1_dii:
	.zero		944


//--------------------- .nv.constant0._Z19reduceAndUpdateW2B2PdS_PKdS1_dii --------------------------
	.section	.nv.constant0._Z19reduceAndUpdateW2B2PdS_PKdS1_dii,"a",@progbits
	.sectionflags	@""
	.align	4
.nv.constant0._Z19reduceAndUpdateW2B2PdS_PKdS1_dii:
	.zero		944


//--------------------- .nv.constant0._Z18backwardPassKernelPKdPKiS0_S0_S0_S0_PdS3_S3_S3_ii --------------------------
	.section	.nv.constant0._Z18backwardPassKernelPKdPKiS0_S0_S0_S0_PdS3_S3_S3_ii,"a",@progbits
	.sectionflags	@""
	.align	4
.nv.constant0._Z18backwardPassKernelPKdPKiS0_S0_S0_S0_PdS3_S3_S3_ii:
	.zero		984


//--------------------- .nv.constant0._Z17forwardPassKernelPKdS0_S0_PdS1_S0_S0_S1_S1_ii --------------------------
	.section	.nv.constant0._Z17forwardPassKernelPKdS0_S0_PdS1_S0_S0_S1_S1_ii,"a",@progbits
	.sectionflags	@""
	.align	4
.nv.constant0._Z17forwardPassKernelPKdS0_S0_PdS1_S0_S0_S1_S1_ii:
	.zero		976


//--------------------- SYMBOLS --------------------------

	.type		.nv.reservedSmem.offset0,@object
	.size		.nv.reservedSmem.offset0,0x4
